//
// Generated by NVIDIA NVVM Compiler
//
// Compiler Build ID: CL-36424714
// Cuda compilation tools, release 13.0, V13.0.88
// Based on NVVM 20.0.0
//

.version 9.0
.target sm_100
.address_size 64

	// .globl	_Z12matrixMulRowPKfS0_Pfiii

.visible .entry _Z12matrixMulRowPKfS0_Pfiii(
	.param .u64 .ptr .align 1 _Z12matrixMulRowPKfS0_Pfiii_param_0,
	.param .u64 .ptr .align 1 _Z12matrixMulRowPKfS0_Pfiii_param_1,
	.param .u64 .ptr .align 1 _Z12matrixMulRowPKfS0_Pfiii_param_2,
	.param .u32 _Z12matrixMulRowPKfS0_Pfiii_param_3,
	.param .u32 _Z12matrixMulRowPKfS0_Pfiii_param_4,
	.param .u32 _Z12matrixMulRowPKfS0_Pfiii_param_5
)
{
	.reg .pred 	%p<21>;
	.reg .b32 	%r<105>;
	.reg .b32 	%f<67>;
	.reg .b64 	%rd<59>;

	ld.param.u64 	%rd7, [_Z12matrixMulRowPKfS0_Pfiii_param_0];
	ld.param.u64 	%rd8, [_Z12matrixMulRowPKfS0_Pfiii_param_1];
	ld.param.u64 	%rd9, [_Z12matrixMulRowPKfS0_Pfiii_param_2];
	ld.param.u32 	%r58, [_Z12matrixMulRowPKfS0_Pfiii_param_3];
	ld.param.u32 	%r56, [_Z12matrixMulRowPKfS0_Pfiii_param_4];
	ld.param.u32 	%r57, [_Z12matrixMulRowPKfS0_Pfiii_param_5];
	cvta.to.global.u64 	%rd1, %rd8;
	cvta.to.global.u64 	%rd2, %rd7;
	cvta.to.global.u64 	%rd3, %rd9;
	mov.u32 	%r59, %ctaid.x;
	mov.u32 	%r60, %ntid.x;
	mov.u32 	%r61, %tid.x;
	mad.lo.s32 	%r1, %r59, %r60, %r61;
	setp.ge.s32 	%p1, %r1, %r58;
	setp.lt.s32 	%p2, %r57, 1;
	or.pred  	%p3, %p1, %p2;
	@%p3 bra 	$L__BB0_26;
	setp.lt.s32 	%p4, %r56, 1;
	mul.lo.s32 	%r2, %r56, %r1;
	mul.lo.s32 	%r3, %r57, %r1;
	@%p4 bra 	$L__BB0_15;
	and.b32  	%r4, %r56, 7;
	and.b32  	%r5, %r56, 3;
	and.b32  	%r6, %r56, 2147483640;
	and.b32  	%r7, %r56, 1;
	neg.s32 	%r8, %r6;
	shl.b32 	%r9, %r57, 3;
	mul.lo.s32 	%r10, %r57, 3;
	shl.b32 	%r11, %r57, 2;
	mul.lo.s32 	%r12, %r57, 6;
	mul.lo.s32 	%r13, %r57, 7;
	mov.b32 	%r88, 0;
	mul.wide.u32 	%rd35, %r9, 4;
$L__BB0_3:
	setp.lt.u32 	%p13, %r56, 8;
	mov.f32 	%f66, 0f00000000;
	mov.b32 	%r99, 0;
	@%p13 bra 	$L__BB0_6;
	add.s32 	%r96, %r57, %r88;
	shl.b32 	%r75, %r57, 1;
	add.s32 	%r95, %r75, %r88;
	add.s32 	%r94, %r10, %r88;
	add.s32 	%r93, %r11, %r88;
	mad.lo.s32 	%r92, %r57, 5, %r88;
	add.s32 	%r91, %r12, %r88;
	add.s32 	%r90, %r13, %r88;
	mul.wide.u32 	%rd18, %r88, 4;
	add.s64 	%rd58, %rd1, %rd18;
	mov.f32 	%f66, 0f00000000;
	mov.u32 	%r89, %r2;
	mov.u32 	%r97, %r8;
$L__BB0_5:
	.pragma "nounroll";
	mul.wide.s32 	%rd19, %r89, 4;
	add.s64 	%rd20, %rd2, %rd19;
	ld.global.f32 	%f16, [%rd20];
	ld.global.f32 	%f17, [%rd58];
	fma.rn.f32 	%f18, %f16, %f17, %f66;
	ld.global.f32 	%f19, [%rd20+4];
	mul.wide.u32 	%rd21, %r96, 4;
	add.s64 	%rd22, %rd1, %rd21;
	ld.global.f32 	%f20, [%rd22];
	fma.rn.f32 	%f21, %f19, %f20, %f18;
	ld.global.f32 	%f22, [%rd20+8];
	mul.wide.u32 	%rd23, %r95, 4;
	add.s64 	%rd24, %rd1, %rd23;
	ld.global.f32 	%f23, [%rd24];
	fma.rn.f32 	%f24, %f22, %f23, %f21;
	ld.global.f32 	%f25, [%rd20+12];
	mul.wide.u32 	%rd25, %r94, 4;
	add.s64 	%rd26, %rd1, %rd25;
	ld.global.f32 	%f26, [%rd26];
	fma.rn.f32 	%f27, %f25, %f26, %f24;
	ld.global.f32 	%f28, [%rd20+16];
	mul.wide.u32 	%rd27, %r93, 4;
	add.s64 	%rd28, %rd1, %rd27;
	ld.global.f32 	%f29, [%rd28];
	fma.rn.f32 	%f30, %f28, %f29, %f27;
	ld.global.f32 	%f31, [%rd20+20];
	mul.wide.u32 	%rd29, %r92, 4;
	add.s64 	%rd30, %rd1, %rd29;
	ld.global.f32 	%f32, [%rd30];
	fma.rn.f32 	%f33, %f31, %f32, %f30;
	ld.global.f32 	%f34, [%rd20+24];
	mul.wide.u32 	%rd31, %r91, 4;
	add.s64 	%rd32, %rd1, %rd31;
	ld.global.f32 	%f35, [%rd32];
	fma.rn.f32 	%f36, %f34, %f35, %f33;
	ld.global.f32 	%f37, [%rd20+28];
	mul.wide.u32 	%rd33, %r90, 4;
	add.s64 	%rd34, %rd1, %rd33;
	ld.global.f32 	%f38, [%rd34];
	fma.rn.f32 	%f66, %f37, %f38, %f36;
	add.s32 	%r97, %r97, 8;
	add.s32 	%r96, %r96, %r9;
	add.s32 	%r95, %r95, %r9;
	add.s32 	%r94, %r94, %r9;
	add.s32 	%r93, %r93, %r9;
	add.s32 	%r92, %r92, %r9;
	add.s32 	%r91, %r91, %r9;
	add.s32 	%r90, %r90, %r9;
	add.s64 	%rd58, %rd58, %rd35;
	add.s32 	%r89, %r89, 8;
	setp.ne.s32 	%p14, %r97, 0;
	mov.u32 	%r99, %r6;
	@%p14 bra 	$L__BB0_5;
$L__BB0_6:
	setp.eq.s32 	%p15, %r4, 0;
	@%p15 bra 	$L__BB0_14;
	add.s32 	%r76, %r4, -1;
	setp.lt.u32 	%p16, %r76, 3;
	@%p16 bra 	$L__BB0_9;
	add.s32 	%r77, %r99, %r2;
	mul.wide.s32 	%rd36, %r77, 4;
	add.s64 	%rd37, %rd2, %rd36;
	ld.global.f32 	%f40, [%rd37];
	mad.lo.s32 	%r78, %r99, %r57, %r88;
	mul.wide.u32 	%rd38, %r78, 4;
	add.s64 	%rd39, %rd1, %rd38;
	ld.global.f32 	%f41, [%rd39];
	fma.rn.f32 	%f42, %f40, %f41, %f66;
	ld.global.f32 	%f43, [%rd37+4];
	add.s32 	%r79, %r78, %r57;
	mul.wide.u32 	%rd40, %r79, 4;
	add.s64 	%rd41, %rd1, %rd40;
	ld.global.f32 	%f44, [%rd41];
	fma.rn.f32 	%f45, %f43, %f44, %f42;
	ld.global.f32 	%f46, [%rd37+8];
	add.s32 	%r80, %r79, %r57;
	mul.wide.u32 	%rd42, %r80, 4;
	add.s64 	%rd43, %rd1, %rd42;
	ld.global.f32 	%f47, [%rd43];
	fma.rn.f32 	%f48, %f46, %f47, %f45;
	ld.global.f32 	%f49, [%rd37+12];
	add.s32 	%r81, %r80, %r57;
	mul.wide.u32 	%rd44, %r81, 4;
	add.s64 	%rd45, %rd1, %rd44;
	ld.global.f32 	%f50, [%rd45];
	fma.rn.f32 	%f66, %f49, %f50, %f48;
	add.s32 	%r99, %r99, 4;
$L__BB0_9:
	setp.eq.s32 	%p17, %r5, 0;
	@%p17 bra 	$L__BB0_14;
	setp.eq.s32 	%p18, %r5, 1;
	@%p18 bra 	$L__BB0_12;
	add.s32 	%r82, %r99, %r2;
	mul.wide.s32 	%rd46, %r82, 4;
	add.s64 	%rd47, %rd2, %rd46;
	ld.global.f32 	%f52, [%rd47];
	mad.lo.s32 	%r83, %r99, %r57, %r88;
	mul.wide.u32 	%rd48, %r83, 4;
	add.s64 	%rd49, %rd1, %rd48;
	ld.global.f32 	%f53, [%rd49];
	fma.rn.f32 	%f54, %f52, %f53, %f66;
	ld.global.f32 	%f55, [%rd47+4];
	add.s32 	%r84, %r83, %r57;
	mul.wide.u32 	%rd50, %r84, 4;
	add.s64 	%rd51, %rd1, %rd50;
	ld.global.f32 	%f56, [%rd51];
	fma.rn.f32 	%f66, %f55, %f56, %f54;
	add.s32 	%r99, %r99, 2;
$L__BB0_12:
	setp.eq.s32 	%p19, %r7, 0;
	@%p19 bra 	$L__BB0_14;
	add.s32 	%r85, %r99, %r2;
	mul.wide.s32 	%rd52, %r85, 4;
	add.s64 	%rd53, %rd2, %rd52;
	ld.global.f32 	%f57, [%rd53];
	mad.lo.s32 	%r86, %r99, %r57, %r88;
	mul.wide.u32 	%rd54, %r86, 4;
	add.s64 	%rd55, %rd1, %rd54;
	ld.global.f32 	%f58, [%rd55];
	fma.rn.f32 	%f66, %f57, %f58, %f66;
$L__BB0_14:
	add.s32 	%r87, %r88, %r3;
	mul.wide.s32 	%rd56, %r87, 4;
	add.s64 	%rd57, %rd3, %rd56;
	st.global.f32 	[%rd57], %f66;
	add.s32 	%r88, %r88, 1;
	setp.eq.s32 	%p20, %r88, %r57;
	@%p20 bra 	$L__BB0_26;
	bra.uni 	$L__BB0_3;
$L__BB0_15:
	and.b32  	%r46, %r57, 7;
	setp.lt.u32 	%p5, %r57, 8;
	mov.b32 	%r103, 0;
	@%p5 bra 	$L__BB0_18;
	and.b32  	%r103, %r57, 2147483640;
	mov.b32 	%r101, 0;
$L__BB0_17:
	.pragma "nounroll";
	add.s32 	%r64, %r101, %r3;
	mul.wide.s32 	%rd10, %r64, 4;
	add.s64 	%rd11, %rd3, %rd10;
	mov.b32 	%r65, 0;
	st.global.u32 	[%rd11], %r65;
	st.global.u32 	[%rd11+4], %r65;
	st.global.u32 	[%rd11+8], %r65;
	st.global.u32 	[%rd11+12], %r65;
	st.global.u32 	[%rd11+16], %r65;
	st.global.u32 	[%rd11+20], %r65;
	st.global.u32 	[%rd11+24], %r65;
	st.global.u32 	[%rd11+28], %r65;
	add.s32 	%r101, %r101, 8;
	setp.ne.s32 	%p6, %r101, %r103;
	@%p6 bra 	$L__BB0_17;
$L__BB0_18:
	setp.eq.s32 	%p7, %r46, 0;
	@%p7 bra 	$L__BB0_26;
	and.b32  	%r51, %r57, 3;
	setp.lt.u32 	%p8, %r46, 4;
	@%p8 bra 	$L__BB0_21;
	add.s32 	%r66, %r103, %r3;
	mul.wide.s32 	%rd12, %r66, 4;
	add.s64 	%rd13, %rd3, %rd12;
	mov.b32 	%r67, 0;
	st.global.u32 	[%rd13], %r67;
	st.global.u32 	[%rd13+4], %r67;
	st.global.u32 	[%rd13+8], %r67;
	st.global.u32 	[%rd13+12], %r67;
	add.s32 	%r103, %r103, 4;
$L__BB0_21:
	setp.eq.s32 	%p9, %r51, 0;
	@%p9 bra 	$L__BB0_26;
	setp.eq.s32 	%p10, %r51, 1;
	@%p10 bra 	$L__BB0_24;
	add.s32 	%r68, %r103, %r3;
	mul.wide.s32 	%rd14, %r68, 4;
	add.s64 	%rd15, %rd3, %rd14;
	mov.b32 	%r69, 0;
	st.global.u32 	[%rd15], %r69;
	st.global.u32 	[%rd15+4], %r69;
	add.s32 	%r103, %r103, 2;
$L__BB0_24:
	and.b32  	%r70, %r57, 1;
	setp.eq.b32 	%p11, %r70, 1;
	not.pred 	%p12, %p11;
	@%p12 bra 	$L__BB0_26;
	add.s32 	%r71, %r103, %r3;
	mul.wide.s32 	%rd16, %r71, 4;
	add.s64 	%rd17, %rd3, %rd16;
	mov.b32 	%r72, 0;
	st.global.u32 	[%rd17], %r72;
$L__BB0_26:
	ret;

}
	// .globl	_Z12matrixMulColPKfS0_Pfiii
.visible .entry _Z12matrixMulColPKfS0_Pfiii(
	.param .u64 .ptr .align 1 _Z12matrixMulColPKfS0_Pfiii_param_0,
	.param .u64 .ptr .align 1 _Z12matrixMulColPKfS0_Pfiii_param_1,
	.param .u64 .ptr .align 1 _Z12matrixMulColPKfS0_Pfiii_param_2,
	.param .u32 _Z12matrixMulColPKfS0_Pfiii_param_3,
	.param .u32 _Z12matrixMulColPKfS0_Pfiii_param_4,
	.param .u32 _Z12matrixMulColPKfS0_Pfiii_param_5
)
{
	.reg .pred 	%p<21>;
	.reg .b32 	%r<67>;
	.reg .b32 	%f<67>;
	.reg .b64 	%rd<75>;

	ld.param.u64 	%rd7, [_Z12matrixMulColPKfS0_Pfiii_param_0];
	ld.param.u64 	%rd8, [_Z12matrixMulColPKfS0_Pfiii_param_1];
	ld.param.u64 	%rd9, [_Z12matrixMulColPKfS0_Pfiii_param_2];
	ld.param.u32 	%r31, [_Z12matrixMulColPKfS0_Pfiii_param_3];
	ld.param.u32 	%r32, [_Z12matrixMulColPKfS0_Pfiii_param_4];
	ld.param.u32 	%r33, [_Z12matrixMulColPKfS0_Pfiii_param_5];
	cvta.to.global.u64 	%rd1, %rd8;
	cvta.to.global.u64 	%rd2, %rd7;
	cvta.to.global.u64 	%rd3, %rd9;
	mov.u32 	%r34, %ctaid.x;
	mov.u32 	%r35, %ntid.x;
	mov.u32 	%r36, %tid.x;
	mad.lo.s32 	%r1, %r34, %r35, %r36;
	setp.ge.s32 	%p1, %r1, %r33;
	setp.lt.s32 	%p2, %r31, 1;
	or.pred  	%p3, %p1, %p2;
	@%p3 bra 	$L__BB1_26;
	setp.lt.s32 	%p4, %r32, 1;
	@%p4 bra 	$L__BB1_15;
	and.b32  	%r2, %r32, 7;
	add.s32 	%r3, %r2, -1;
	and.b32  	%r4, %r32, 3;
	and.b32  	%r5, %r32, 2147483640;
	and.b32  	%r6, %r32, 1;
	neg.s32 	%r7, %r5;
	shl.b32 	%r8, %r33, 3;
	mov.b32 	%r57, 0;
	mul.wide.s32 	%rd66, %r33, 4;
$L__BB1_3:
	setp.lt.u32 	%p13, %r32, 8;
	mul.lo.s32 	%r10, %r57, %r32;
	mov.f32 	%f66, 0f00000000;
	mov.b32 	%r61, 0;
	@%p13 bra 	$L__BB1_6;
	mul.wide.u32 	%rd32, %r10, 4;
	add.s64 	%rd33, %rd2, %rd32;
	add.s64 	%rd74, %rd33, 16;
	mov.f32 	%f66, 0f00000000;
	mov.u32 	%r58, %r1;
	mov.u32 	%r59, %r7;
$L__BB1_5:
	.pragma "nounroll";
	ld.global.f32 	%f16, [%rd74+-16];
	mul.wide.s32 	%rd34, %r58, 4;
	add.s64 	%rd35, %rd1, %rd34;
	ld.global.f32 	%f17, [%rd35];
	fma.rn.f32 	%f18, %f16, %f17, %f66;
	ld.global.f32 	%f19, [%rd74+-12];
	mul.wide.s32 	%rd36, %r33, 4;
	add.s64 	%rd37, %rd35, %rd36;
	ld.global.f32 	%f20, [%rd37];
	fma.rn.f32 	%f21, %f19, %f20, %f18;
	ld.global.f32 	%f22, [%rd74+-8];
	add.s64 	%rd38, %rd37, %rd36;
	ld.global.f32 	%f23, [%rd38];
	fma.rn.f32 	%f24, %f22, %f23, %f21;
	ld.global.f32 	%f25, [%rd74+-4];
	add.s64 	%rd39, %rd38, %rd36;
	ld.global.f32 	%f26, [%rd39];
	fma.rn.f32 	%f27, %f25, %f26, %f24;
	ld.global.f32 	%f28, [%rd74];
	add.s64 	%rd40, %rd39, %rd36;
	ld.global.f32 	%f29, [%rd40];
	fma.rn.f32 	%f30, %f28, %f29, %f27;
	ld.global.f32 	%f31, [%rd74+4];
	add.s64 	%rd41, %rd40, %rd36;
	ld.global.f32 	%f32, [%rd41];
	fma.rn.f32 	%f33, %f31, %f32, %f30;
	ld.global.f32 	%f34, [%rd74+8];
	add.s64 	%rd42, %rd41, %rd36;
	ld.global.f32 	%f35, [%rd42];
	fma.rn.f32 	%f36, %f34, %f35, %f33;
	ld.global.f32 	%f37, [%rd74+12];
	add.s64 	%rd43, %rd42, %rd36;
	ld.global.f32 	%f38, [%rd43];
	fma.rn.f32 	%f66, %f37, %f38, %f36;
	add.s32 	%r59, %r59, 8;
	add.s32 	%r58, %r58, %r8;
	add.s64 	%rd74, %rd74, 32;
	setp.ne.s32 	%p14, %r59, 0;
	mov.u32 	%r61, %r5;
	@%p14 bra 	$L__BB1_5;
$L__BB1_6:
	setp.eq.s32 	%p15, %r2, 0;
	@%p15 bra 	$L__BB1_14;
	setp.lt.u32 	%p16, %r3, 3;
	@%p16 bra 	$L__BB1_9;
	add.s32 	%r50, %r61, %r10;
	mul.wide.u32 	%rd44, %r50, 4;
	add.s64 	%rd45, %rd2, %rd44;
	ld.global.f32 	%f40, [%rd45];
	mad.lo.s32 	%r51, %r61, %r33, %r1;
	mul.wide.s32 	%rd46, %r51, 4;
	add.s64 	%rd47, %rd1, %rd46;
	ld.global.f32 	%f41, [%rd47];
	fma.rn.f32 	%f42, %f40, %f41, %f66;
	cvt.u64.u32 	%rd48, %r10;
	cvt.u64.u32 	%rd49, %r61;
	add.s64 	%rd50, %rd49, %rd48;
	shl.b64 	%rd51, %rd50, 2;
	add.s64 	%rd52, %rd2, %rd51;
	ld.global.f32 	%f43, [%rd52+4];
	add.s64 	%rd54, %rd47, %rd66;
	ld.global.f32 	%f44, [%rd54];
	fma.rn.f32 	%f45, %f43, %f44, %f42;
	ld.global.f32 	%f46, [%rd52+8];
	add.s64 	%rd55, %rd54, %rd66;
	ld.global.f32 	%f47, [%rd55];
	fma.rn.f32 	%f48, %f46, %f47, %f45;
	ld.global.f32 	%f49, [%rd52+12];
	add.s64 	%rd56, %rd55, %rd66;
	ld.global.f32 	%f50, [%rd56];
	fma.rn.f32 	%f66, %f49, %f50, %f48;
	add.s32 	%r61, %r61, 4;
$L__BB1_9:
	setp.eq.s32 	%p17, %r4, 0;
	@%p17 bra 	$L__BB1_14;
	setp.eq.s32 	%p18, %r4, 1;
	@%p18 bra 	$L__BB1_12;
	add.s32 	%r52, %r61, %r10;
	mul.wide.u32 	%rd57, %r52, 4;
	add.s64 	%rd58, %rd2, %rd57;
	ld.global.f32 	%f52, [%rd58];
	mad.lo.s32 	%r53, %r61, %r33, %r1;
	mul.wide.s32 	%rd59, %r53, 4;
	add.s64 	%rd60, %rd1, %rd59;
	ld.global.f32 	%f53, [%rd60];
	fma.rn.f32 	%f54, %f52, %f53, %f66;
	cvt.u64.u32 	%rd61, %r10;
	cvt.u64.u32 	%rd62, %r61;
	add.s64 	%rd63, %rd62, %rd61;
	shl.b64 	%rd64, %rd63, 2;
	add.s64 	%rd65, %rd2, %rd64;
	ld.global.f32 	%f55, [%rd65+4];
	add.s64 	%rd67, %rd60, %rd66;
	ld.global.f32 	%f56, [%rd67];
	fma.rn.f32 	%f66, %f55, %f56, %f54;
	add.s32 	%r61, %r61, 2;
$L__BB1_12:
	setp.eq.s32 	%p19, %r6, 0;
	@%p19 bra 	$L__BB1_14;
	add.s32 	%r54, %r61, %r10;
	mul.wide.u32 	%rd68, %r54, 4;
	add.s64 	%rd69, %rd2, %rd68;
	ld.global.f32 	%f57, [%rd69];
	mad.lo.s32 	%r55, %r61, %r33, %r1;
	mul.wide.s32 	%rd70, %r55, 4;
	add.s64 	%rd71, %rd1, %rd70;
	ld.global.f32 	%f58, [%rd71];
	fma.rn.f32 	%f66, %f57, %f58, %f66;
$L__BB1_14:
	mad.lo.s32 	%r56, %r57, %r33, %r1;
	mul.wide.s32 	%rd72, %r56, 4;
	add.s64 	%rd73, %rd3, %rd72;
	st.global.f32 	[%rd73], %f66;
	add.s32 	%r57, %r57, 1;
	setp.eq.s32 	%p20, %r57, %r31;
	@%p20 bra 	$L__BB1_26;
	bra.uni 	$L__BB1_3;
$L__BB1_15:
	and.b32  	%r21, %r31, 7;
	setp.lt.u32 	%p5, %r31, 8;
	mov.b32 	%r65, 0;
	@%p5 bra 	$L__BB1_18;
	and.b32  	%r65, %r31, 2147483640;
	mov.b32 	%r63, 0;
	mul.wide.s32 	%rd12, %r33, 4;
$L__BB1_17:
	.pragma "nounroll";
	mad.lo.s32 	%r39, %r63, %r33, %r1;
	mul.wide.s32 	%rd10, %r39, 4;
	add.s64 	%rd11, %rd3, %rd10;
	mov.b32 	%r40, 0;
	st.global.u32 	[%rd11], %r40;
	add.s64 	%rd13, %rd11, %rd12;
	st.global.u32 	[%rd13], %r40;
	add.s64 	%rd14, %rd13, %rd12;
	st.global.u32 	[%rd14], %r40;
	add.s64 	%rd15, %rd14, %rd12;
	st.global.u32 	[%rd15], %r40;
	add.s64 	%rd16, %rd15, %rd12;
	st.global.u32 	[%rd16], %r40;
	add.s64 	%rd17, %rd16, %rd12;
	st.global.u32 	[%rd17], %r40;
	add.s64 	%rd18, %rd17, %rd12;
	st.global.u32 	[%rd18], %r40;
	add.s64 	%rd19, %rd18, %rd12;
	st.global.u32 	[%rd19], %r40;
	add.s32 	%r63, %r63, 8;
	setp.ne.s32 	%p6, %r63, %r65;
	@%p6 bra 	$L__BB1_17;
$L__BB1_18:
	setp.eq.s32 	%p7, %r21, 0;
	@%p7 bra 	$L__BB1_26;
	and.b32  	%r26, %r31, 3;
	setp.lt.u32 	%p8, %r21, 4;
	@%p8 bra 	$L__BB1_21;
	mad.lo.s32 	%r41, %r65, %r33, %r1;
	mul.wide.s32 	%rd20, %r41, 4;
	add.s64 	%rd21, %rd3, %rd20;
	mov.b32 	%r42, 0;
	st.global.u32 	[%rd21], %r42;
	mul.wide.s32 	%rd22, %r33, 4;
	add.s64 	%rd23, %rd21, %rd22;
	st.global.u32 	[%rd23], %r42;
	add.s64 	%rd24, %rd23, %rd22;
	st.global.u32 	[%rd24], %r42;
	add.s64 	%rd25, %rd24, %rd22;
	st.global.u32 	[%rd25], %r42;
	add.s32 	%r65, %r65, 4;
$L__BB1_21:
	setp.eq.s32 	%p9, %r26, 0;
	@%p9 bra 	$L__BB1_26;
	setp.eq.s32 	%p10, %r26, 1;
	@%p10 bra 	$L__BB1_24;
	mad.lo.s32 	%r43, %r65, %r33, %r1;
	mul.wide.s32 	%rd26, %r43, 4;
	add.s64 	%rd27, %rd3, %rd26;
	mov.b32 	%r44, 0;
	st.global.u32 	[%rd27], %r44;
	mul.wide.s32 	%rd28, %r33, 4;
	add.s64 	%rd29, %rd27, %rd28;
	st.global.u32 	[%rd29], %r44;
	add.s32 	%r65, %r65, 2;
$L__BB1_24:
	and.b32  	%r45, %r31, 1;
	setp.eq.b32 	%p11, %r45, 1;
	not.pred 	%p12, %p11;
	@%p12 bra 	$L__BB1_26;
	mad.lo.s32 	%r46, %r65, %r33, %r1;
	mul.wide.s32 	%rd30, %r46, 4;
	add.s64 	%rd31, %rd3, %rd30;
	mov.b32 	%r47, 0;
	st.global.u32 	[%rd31], %r47;
$L__BB1_26:
	ret;

}
	// .globl	_Z14matrixMulBlockPKfS0_Pfiii
.visible .entry _Z14matrixMulBlockPKfS0_Pfiii(
	.param .u64 .ptr .align 1 _Z14matrixMulBlockPKfS0_Pfiii_param_0,
	.param .u64 .ptr .align 1 _Z14matrixMulBlockPKfS0_Pfiii_param_1,
	.param .u64 .ptr .align 1 _Z14matrixMulBlockPKfS0_Pfiii_param_2,
	.param .u32 _Z14matrixMulBlockPKfS0_Pfiii_param_3,
	.param .u32 _Z14matrixMulBlockPKfS0_Pfiii_param_4,
	.param .u32 _Z14matrixMulBlockPKfS0_Pfiii_param_5
)
{
	.reg .pred 	%p<13>;
	.reg .b32 	%r<41>;
	.reg .b32 	%f<68>;
	.reg .b64 	%rd<53>;

	ld.param.u64 	%rd7, [_Z14matrixMulBlockPKfS0_Pfiii_param_0];
	ld.param.u64 	%rd8, [_Z14matrixMulBlockPKfS0_Pfiii_param_1];
	ld.param.u64 	%rd6, [_Z14matrixMulBlockPKfS0_Pfiii_param_2];
	ld.param.u32 	%r20, [_Z14matrixMulBlockPKfS0_Pfiii_param_3];
	ld.param.u32 	%r18, [_Z14matrixMulBlockPKfS0_Pfiii_param_4];
	ld.param.u32 	%r19, [_Z14matrixMulBlockPKfS0_Pfiii_param_5];
	cvta.to.global.u64 	%rd1, %rd8;
	cvta.to.global.u64 	%rd2, %rd7;
	mov.u32 	%r21, %ctaid.y;
	mov.u32 	%r22, %ntid.y;
	mov.u32 	%r23, %tid.y;
	mad.lo.s32 	%r1, %r21, %r22, %r23;
	mov.u32 	%r24, %ctaid.x;
	mov.u32 	%r25, %ntid.x;
	mov.u32 	%r26, %tid.x;
	mad.lo.s32 	%r2, %r24, %r25, %r26;
	setp.ge.s32 	%p1, %r1, %r20;
	setp.ge.s32 	%p2, %r2, %r19;
	or.pred  	%p3, %p1, %p2;
	@%p3 bra 	$L__BB2_14;
	setp.lt.s32 	%p4, %r18, 1;
	mov.f32 	%f67, 0f00000000;
	@%p4 bra 	$L__BB2_13;
	mul.lo.s32 	%r3, %r18, %r1;
	and.b32  	%r4, %r18, 7;
	setp.lt.u32 	%p5, %r18, 8;
	mov.f32 	%f67, 0f00000000;
	mov.b32 	%r39, 0;
	@%p5 bra 	$L__BB2_5;
	and.b32  	%r39, %r18, 2147483640;
	neg.s32 	%r37, %r39;
	shl.b32 	%r7, %r19, 3;
	mul.wide.u32 	%rd9, %r3, 4;
	add.s64 	%rd10, %rd9, %rd2;
	add.s64 	%rd52, %rd10, 16;
	mov.f32 	%f67, 0f00000000;
	mul.wide.s32 	%rd13, %r19, 4;
	mov.u32 	%r36, %r2;
$L__BB2_4:
	.pragma "nounroll";
	ld.global.f32 	%f17, [%rd52+-16];
	mul.wide.s32 	%rd11, %r36, 4;
	add.s64 	%rd12, %rd1, %rd11;
	ld.global.f32 	%f18, [%rd12];
	fma.rn.f32 	%f19, %f17, %f18, %f67;
	ld.global.f32 	%f20, [%rd52+-12];
	add.s64 	%rd14, %rd12, %rd13;
	ld.global.f32 	%f21, [%rd14];
	fma.rn.f32 	%f22, %f20, %f21, %f19;
	ld.global.f32 	%f23, [%rd52+-8];
	add.s64 	%rd15, %rd14, %rd13;
	ld.global.f32 	%f24, [%rd15];
	fma.rn.f32 	%f25, %f23, %f24, %f22;
	ld.global.f32 	%f26, [%rd52+-4];
	add.s64 	%rd16, %rd15, %rd13;
	ld.global.f32 	%f27, [%rd16];
	fma.rn.f32 	%f28, %f26, %f27, %f25;
	ld.global.f32 	%f29, [%rd52];
	add.s64 	%rd17, %rd16, %rd13;
	ld.global.f32 	%f30, [%rd17];
	fma.rn.f32 	%f31, %f29, %f30, %f28;
	ld.global.f32 	%f32, [%rd52+4];
	add.s64 	%rd18, %rd17, %rd13;
	ld.global.f32 	%f33, [%rd18];
	fma.rn.f32 	%f34, %f32, %f33, %f31;
	ld.global.f32 	%f35, [%rd52+8];
	add.s64 	%rd19, %rd18, %rd13;
	ld.global.f32 	%f36, [%rd19];
	fma.rn.f32 	%f37, %f35, %f36, %f34;
	ld.global.f32 	%f38, [%rd52+12];
	add.s64 	%rd20, %rd19, %rd13;
	ld.global.f32 	%f39, [%rd20];
	fma.rn.f32 	%f67, %f38, %f39, %f37;
	add.s32 	%r37, %r37, 8;
	add.s32 	%r36, %r36, %r7;
	add.s64 	%rd52, %rd52, 32;
	setp.ne.s32 	%p6, %r37, 0;
	@%p6 bra 	$L__BB2_4;
$L__BB2_5:
	setp.eq.s32 	%p7, %r4, 0;
	@%p7 bra 	$L__BB2_13;
	and.b32  	%r13, %r18, 3;
	setp.lt.u32 	%p8, %r4, 4;
	@%p8 bra 	$L__BB2_8;
	add.s32 	%r28, %r39, %r3;
	mul.wide.u32 	%rd21, %r28, 4;
	add.s64 	%rd22, %rd2, %rd21;
	ld.global.f32 	%f41, [%rd22];
	mad.lo.s32 	%r29, %r39, %r19, %r2;
	mul.wide.s32 	%rd23, %r29, 4;
	add.s64 	%rd24, %rd1, %rd23;
	ld.global.f32 	%f42, [%rd24];
	fma.rn.f32 	%f43, %f41, %f42, %f67;
	cvt.u64.u32 	%rd25, %r3;
	cvt.u64.u32 	%rd26, %r39;
	add.s64 	%rd27, %rd26, %rd25;
	shl.b64 	%rd28, %rd27, 2;
	add.s64 	%rd29, %rd2, %rd28;
	ld.global.f32 	%f44, [%rd29+4];
	mul.wide.s32 	%rd30, %r19, 4;
	add.s64 	%rd31, %rd24, %rd30;
	ld.global.f32 	%f45, [%rd31];
	fma.rn.f32 	%f46, %f44, %f45, %f43;
	ld.global.f32 	%f47, [%rd29+8];
	add.s64 	%rd32, %rd31, %rd30;
	ld.global.f32 	%f48, [%rd32];
	fma.rn.f32 	%f49, %f47, %f48, %f46;
	ld.global.f32 	%f50, [%rd29+12];
	add.s64 	%rd33, %rd32, %rd30;
	ld.global.f32 	%f51, [%rd33];
	fma.rn.f32 	%f67, %f50, %f51, %f49;
	add.s32 	%r39, %r39, 4;
$L__BB2_8:
	setp.eq.s32 	%p9, %r13, 0;
	@%p9 bra 	$L__BB2_13;
	setp.eq.s32 	%p10, %r13, 1;
	@%p10 bra 	$L__BB2_11;
	add.s32 	%r30, %r39, %r3;
	mul.wide.u32 	%rd34, %r30, 4;
	add.s64 	%rd35, %rd2, %rd34;
	ld.global.f32 	%f53, [%rd35];
	mad.lo.s32 	%r31, %r39, %r19, %r2;
	mul.wide.s32 	%rd36, %r31, 4;
	add.s64 	%rd37, %rd1, %rd36;
	ld.global.f32 	%f54, [%rd37];
	fma.rn.f32 	%f55, %f53, %f54, %f67;
	cvt.u64.u32 	%rd38, %r3;
	cvt.u64.u32 	%rd39, %r39;
	add.s64 	%rd40, %rd39, %rd38;
	shl.b64 	%rd41, %rd40, 2;
	add.s64 	%rd42, %rd2, %rd41;
	ld.global.f32 	%f56, [%rd42+4];
	mul.wide.s32 	%rd43, %r19, 4;
	add.s64 	%rd44, %rd37, %rd43;
	ld.global.f32 	%f57, [%rd44];
	fma.rn.f32 	%f67, %f56, %f57, %f55;
	add.s32 	%r39, %r39, 2;
$L__BB2_11:
	and.b32  	%r32, %r18, 1;
	setp.eq.b32 	%p11, %r32, 1;
	not.pred 	%p12, %p11;
	@%p12 bra 	$L__BB2_13;
	add.s32 	%r33, %r39, %r3;
	mul.wide.u32 	%rd45, %r33, 4;
	add.s64 	%rd46, %rd2, %rd45;
	ld.global.f32 	%f58, [%rd46];
	mad.lo.s32 	%r34, %r39, %r19, %r2;
	mul.wide.s32 	%rd47, %r34, 4;
	add.s64 	%rd48, %rd1, %rd47;
	ld.global.f32 	%f59, [%rd48];
	fma.rn.f32 	%f67, %f58, %f59, %f67;
$L__BB2_13:
	mad.lo.s32 	%r35, %r19, %r1, %r2;
	cvta.to.global.u64 	%rd49, %rd6;
	mul.wide.s32 	%rd50, %r35, 4;
	add.s64 	%rd51, %rd49, %rd50;
	st.global.f32 	[%rd51], %f67;
$L__BB2_14:
	ret;

}
	// .globl	_Z13im2col_kernelPKfiiiiiiiiiPf
.visible .entry _Z13im2col_kernelPKfiiiiiiiiiPf(
	.param .u64 .ptr .align 1 _Z13im2col_kernelPKfiiiiiiiiiPf_param_0,
	.param .u32 _Z13im2col_kernelPKfiiiiiiiiiPf_param_1,
	.param .u32 _Z13im2col_kernelPKfiiiiiiiiiPf_param_2,
	.param .u32 _Z13im2col_kernelPKfiiiiiiiiiPf_param_3,
	.param .u32 _Z13im2col_kernelPKfiiiiiiiiiPf_param_4,
	.param .u32 _Z13im2col_kernelPKfiiiiiiiiiPf_param_5,
	.param .u32 _Z13im2col_kernelPKfiiiiiiiiiPf_param_6,
	.param .u32 _Z13im2col_kernelPKfiiiiiiiiiPf_param_7,
	.param .u32 _Z13im2col_kernelPKfiiiiiiiiiPf_param_8,
	.param .u32 _Z13im2col_kernelPKfiiiiiiiiiPf_param_9,
	.param .u64 .ptr .align 1 _Z13im2col_kernelPKfiiiiiiiiiPf_param_10
)
{
	.reg .pred 	%p<99>;
	.reg .b32 	%r<110>;
	.reg .b32 	%f<61>;
	.reg .b64 	%rd<45>;

	ld.param.u64 	%rd6, [_Z13im2col_kernelPKfiiiiiiiiiPf_param_0];
	ld.param.u32 	%r37, [_Z13im2col_kernelPKfiiiiiiiiiPf_param_1];
	ld.param.u32 	%r38, [_Z13im2col_kernelPKfiiiiiiiiiPf_param_2];
	ld.param.u32 	%r39, [_Z13im2col_kernelPKfiiiiiiiiiPf_param_3];
	ld.param.u32 	%r40, [_Z13im2col_kernelPKfiiiiiiiiiPf_param_4];
	ld.param.u32 	%r41, [_Z13im2col_kernelPKfiiiiiiiiiPf_param_5];
	ld.param.u32 	%r42, [_Z13im2col_kernelPKfiiiiiiiiiPf_param_6];
	ld.param.u32 	%r43, [_Z13im2col_kernelPKfiiiiiiiiiPf_param_7];
	ld.param.u32 	%r44, [_Z13im2col_kernelPKfiiiiiiiiiPf_param_8];
	ld.param.u32 	%r45, [_Z13im2col_kernelPKfiiiiiiiiiPf_param_9];
	ld.param.u64 	%rd7, [_Z13im2col_kernelPKfiiiiiiiiiPf_param_10];
	cvta.to.global.u64 	%rd1, %rd6;
	cvta.to.global.u64 	%rd2, %rd7;
	mov.u32 	%r46, %ctaid.y;
	mov.u32 	%r47, %ntid.y;
	mov.u32 	%r48, %tid.y;
	mad.lo.s32 	%r1, %r46, %r47, %r48;
	mov.u32 	%r49, %ctaid.x;
	mov.u32 	%r50, %ntid.x;
	mov.u32 	%r51, %tid.x;
	mad.lo.s32 	%r2, %r49, %r50, %r51;
	setp.ge.s32 	%p2, %r1, %r44;
	setp.ge.s32 	%p3, %r2, %r45;
	or.pred  	%p4, %p2, %p3;
	setp.lt.s32 	%p5, %r37, 1;
	or.pred  	%p6, %p4, %p5;
	@%p6 bra 	$L__BB3_47;
	mul.lo.s32 	%r52, %r42, %r1;
	sub.s32 	%r3, %r52, %r43;
	mul.lo.s32 	%r53, %r42, %r2;
	sub.s32 	%r4, %r53, %r43;
	min.s32 	%r54, %r40, %r41;
	setp.lt.s32 	%p7, %r54, 1;
	@%p7 bra 	$L__BB3_47;
	and.b32  	%r5, %r41, 7;
	and.b32  	%r6, %r41, 2147483640;
	mov.b32 	%r104, 0;
$L__BB3_3:
	mul.lo.s32 	%r8, %r104, %r40;
	mov.b32 	%r105, 0;
$L__BB3_4:
	setp.lt.u32 	%p8, %r41, 8;
	add.s32 	%r58, %r105, %r3;
	add.s32 	%r59, %r105, %r8;
	mul.lo.s32 	%r10, %r59, %r41;
	setp.gt.s32 	%p9, %r58, -1;
	setp.lt.s32 	%p10, %r58, %r38;
	and.pred  	%p1, %p9, %p10;
	mad.lo.s32 	%r60, %r104, %r38, %r58;
	mul.lo.s32 	%r11, %r60, %r39;
	mov.b32 	%r108, 0;
	@%p8 bra 	$L__BB3_23;
	mov.b32 	%r106, 0;
$L__BB3_6:
	.pragma "nounroll";
	add.s32 	%r13, %r106, %r4;
	setp.gt.s32 	%p11, %r13, -1;
	setp.lt.s32 	%p12, %r13, %r39;
	and.pred  	%p13, %p11, %p12;
	and.pred  	%p15, %p1, %p13;
	add.s32 	%r62, %r13, %r11;
	mul.wide.s32 	%rd8, %r62, 4;
	add.s64 	%rd3, %rd1, %rd8;
	mov.f32 	%f46, 0f00000000;
	not.pred 	%p16, %p15;
	@%p16 bra 	$L__BB3_8;
	ld.global.f32 	%f46, [%rd3];
$L__BB3_8:
	add.s32 	%r63, %r106, %r10;
	mad.lo.s32 	%r14, %r63, %r44, %r1;
	mad.lo.s32 	%r64, %r14, %r45, %r2;
	mul.wide.s32 	%rd9, %r64, 4;
	add.s64 	%rd10, %rd2, %rd9;
	st.global.f32 	[%rd10], %f46;
	add.s32 	%r65, %r13, 1;
	setp.gt.s32 	%p17, %r65, -1;
	setp.lt.s32 	%p18, %r65, %r39;
	and.pred  	%p19, %p17, %p18;
	and.pred  	%p20, %p1, %p19;
	mov.f32 	%f47, 0f00000000;
	not.pred 	%p21, %p20;
	@%p21 bra 	$L__BB3_10;
	ld.global.f32 	%f47, [%rd3+4];
$L__BB3_10:
	add.s32 	%r15, %r14, %r44;
	mad.lo.s32 	%r66, %r15, %r45, %r2;
	mul.wide.s32 	%rd11, %r66, 4;
	add.s64 	%rd12, %rd2, %rd11;
	st.global.f32 	[%rd12], %f47;
	add.s32 	%r67, %r13, 2;
	setp.gt.s32 	%p22, %r67, -1;
	setp.lt.s32 	%p23, %r67, %r39;
	and.pred  	%p24, %p22, %p23;
	and.pred  	%p25, %p1, %p24;
	mov.f32 	%f48, 0f00000000;
	not.pred 	%p26, %p25;
	@%p26 bra 	$L__BB3_12;
	ld.global.f32 	%f48, [%rd3+8];
$L__BB3_12:
	add.s32 	%r16, %r15, %r44;
	mad.lo.s32 	%r68, %r16, %r45, %r2;
	mul.wide.s32 	%rd13, %r68, 4;
	add.s64 	%rd14, %rd2, %rd13;
	st.global.f32 	[%rd14], %f48;
	add.s32 	%r69, %r13, 3;
	setp.gt.s32 	%p27, %r69, -1;
	setp.lt.s32 	%p28, %r69, %r39;
	and.pred  	%p29, %p27, %p28;
	and.pred  	%p30, %p1, %p29;
	mov.f32 	%f49, 0f00000000;
	not.pred 	%p31, %p30;
	@%p31 bra 	$L__BB3_14;
	ld.global.f32 	%f49, [%rd3+12];
$L__BB3_14:
	add.s32 	%r17, %r16, %r44;
	mad.lo.s32 	%r70, %r17, %r45, %r2;
	mul.wide.s32 	%rd15, %r70, 4;
	add.s64 	%rd16, %rd2, %rd15;
	st.global.f32 	[%rd16], %f49;
	add.s32 	%r71, %r13, 4;
	setp.gt.s32 	%p32, %r71, -1;
	setp.lt.s32 	%p33, %r71, %r39;
	and.pred  	%p34, %p32, %p33;
	and.pred  	%p35, %p1, %p34;
	mov.f32 	%f50, 0f00000000;
	not.pred 	%p36, %p35;
	@%p36 bra 	$L__BB3_16;
	ld.global.f32 	%f50, [%rd3+16];
$L__BB3_16:
	add.s32 	%r18, %r17, %r44;
	mad.lo.s32 	%r72, %r18, %r45, %r2;
	mul.wide.s32 	%rd17, %r72, 4;
	add.s64 	%rd18, %rd2, %rd17;
	st.global.f32 	[%rd18], %f50;
	add.s32 	%r73, %r13, 5;
	setp.gt.s32 	%p37, %r73, -1;
	setp.lt.s32 	%p38, %r73, %r39;
	and.pred  	%p39, %p37, %p38;
	and.pred  	%p40, %p1, %p39;
	mov.f32 	%f51, 0f00000000;
	not.pred 	%p41, %p40;
	@%p41 bra 	$L__BB3_18;
	ld.global.f32 	%f51, [%rd3+20];
$L__BB3_18:
	add.s32 	%r19, %r18, %r44;
	mad.lo.s32 	%r74, %r19, %r45, %r2;
	mul.wide.s32 	%rd19, %r74, 4;
	add.s64 	%rd20, %rd2, %rd19;
	st.global.f32 	[%rd20], %f51;
	add.s32 	%r75, %r13, 6;
	setp.gt.s32 	%p42, %r75, -1;
	setp.lt.s32 	%p43, %r75, %r39;
	and.pred  	%p44, %p42, %p43;
	and.pred  	%p45, %p1, %p44;
	mov.f32 	%f52, 0f00000000;
	not.pred 	%p46, %p45;
	@%p46 bra 	$L__BB3_20;
	ld.global.f32 	%f52, [%rd3+24];
$L__BB3_20:
	add.s32 	%r20, %r19, %r44;
	mad.lo.s32 	%r76, %r20, %r45, %r2;
	mul.wide.s32 	%rd21, %r76, 4;
	add.s64 	%rd22, %rd2, %rd21;
	st.global.f32 	[%rd22], %f52;
	add.s32 	%r77, %r13, 7;
	setp.gt.s32 	%p47, %r77, -1;
	setp.lt.s32 	%p48, %r77, %r39;
	and.pred  	%p49, %p47, %p48;
	and.pred  	%p50, %p1, %p49;
	mov.f32 	%f53, 0f00000000;
	not.pred 	%p51, %p50;
	@%p51 bra 	$L__BB3_22;
	ld.global.f32 	%f53, [%rd3+28];
$L__BB3_22:
	add.s32 	%r78, %r20, %r44;
	mad.lo.s32 	%r79, %r78, %r45, %r2;
	mul.wide.s32 	%rd23, %r79, 4;
	add.s64 	%rd24, %rd2, %rd23;
	st.global.f32 	[%rd24], %f53;
	add.s32 	%r106, %r106, 8;
	setp.ne.s32 	%p52, %r106, %r6;
	mov.u32 	%r108, %r6;
	@%p52 bra 	$L__BB3_6;
$L__BB3_23:
	setp.eq.s32 	%p53, %r5, 0;
	@%p53 bra 	$L__BB3_45;
	add.s32 	%r80, %r5, -1;
	setp.lt.u32 	%p54, %r80, 3;
	@%p54 bra 	$L__BB3_34;
	add.s32 	%r23, %r108, %r4;
	setp.gt.s32 	%p55, %r23, -1;
	setp.lt.s32 	%p56, %r23, %r39;
	and.pred  	%p57, %p55, %p56;
	and.pred  	%p59, %p1, %p57;
	add.s32 	%r81, %r23, %r11;
	mul.wide.s32 	%rd25, %r81, 4;
	add.s64 	%rd4, %rd1, %rd25;
	mov.f32 	%f54, 0f00000000;
	not.pred 	%p60, %p59;
	@%p60 bra 	$L__BB3_27;
	ld.global.f32 	%f54, [%rd4];
$L__BB3_27:
	add.s32 	%r82, %r108, %r10;
	mad.lo.s32 	%r24, %r82, %r44, %r1;
	mad.lo.s32 	%r83, %r24, %r45, %r2;
	mul.wide.s32 	%rd26, %r83, 4;
	add.s64 	%rd27, %rd2, %rd26;
	st.global.f32 	[%rd27], %f54;
	add.s32 	%r84, %r23, 1;
	setp.gt.s32 	%p61, %r84, -1;
	setp.lt.s32 	%p62, %r84, %r39;
	and.pred  	%p63, %p61, %p62;
	and.pred  	%p64, %p1, %p63;
	mov.f32 	%f55, 0f00000000;
	not.pred 	%p65, %p64;
	@%p65 bra 	$L__BB3_29;
	ld.global.f32 	%f55, [%rd4+4];
$L__BB3_29:
	add.s32 	%r25, %r24, %r44;
	mad.lo.s32 	%r85, %r25, %r45, %r2;
	mul.wide.s32 	%rd28, %r85, 4;
	add.s64 	%rd29, %rd2, %rd28;
	st.global.f32 	[%rd29], %f55;
	add.s32 	%r86, %r23, 2;
	setp.gt.s32 	%p66, %r86, -1;
	setp.lt.s32 	%p67, %r86, %r39;
	and.pred  	%p68, %p66, %p67;
	and.pred  	%p69, %p1, %p68;
	mov.f32 	%f56, 0f00000000;
	not.pred 	%p70, %p69;
	@%p70 bra 	$L__BB3_31;
	ld.global.f32 	%f56, [%rd4+8];
$L__BB3_31:
	add.s32 	%r26, %r25, %r44;
	mad.lo.s32 	%r87, %r26, %r45, %r2;
	mul.wide.s32 	%rd30, %r87, 4;
	add.s64 	%rd31, %rd2, %rd30;
	st.global.f32 	[%rd31], %f56;
	add.s32 	%r88, %r23, 3;
	setp.gt.s32 	%p71, %r88, -1;
	setp.lt.s32 	%p72, %r88, %r39;
	and.pred  	%p73, %p71, %p72;
	and.pred  	%p74, %p1, %p73;
	mov.f32 	%f57, 0f00000000;
	not.pred 	%p75, %p74;
	@%p75 bra 	$L__BB3_33;
	ld.global.f32 	%f57, [%rd4+12];
$L__BB3_33:
	add.s32 	%r89, %r26, %r44;
	mad.lo.s32 	%r90, %r89, %r45, %r2;
	mul.wide.s32 	%rd32, %r90, 4;
	add.s64 	%rd33, %rd2, %rd32;
	st.global.f32 	[%rd33], %f57;
	add.s32 	%r108, %r108, 4;
$L__BB3_34:
	and.b32  	%r91, %r41, 3;
	setp.eq.s32 	%p76, %r91, 0;
	@%p76 bra 	$L__BB3_45;
	setp.eq.s32 	%p77, %r91, 1;
	@%p77 bra 	$L__BB3_41;
	add.s32 	%r29, %r108, %r4;
	setp.gt.s32 	%p78, %r29, -1;
	setp.lt.s32 	%p79, %r29, %r39;
	and.pred  	%p80, %p78, %p79;
	and.pred  	%p82, %p1, %p80;
	add.s32 	%r92, %r29, %r11;
	mul.wide.s32 	%rd34, %r92, 4;
	add.s64 	%rd5, %rd1, %rd34;
	mov.f32 	%f58, 0f00000000;
	not.pred 	%p83, %p82;
	@%p83 bra 	$L__BB3_38;
	ld.global.f32 	%f58, [%rd5];
$L__BB3_38:
	add.s32 	%r93, %r108, %r10;
	mad.lo.s32 	%r30, %r93, %r44, %r1;
	mad.lo.s32 	%r94, %r30, %r45, %r2;
	mul.wide.s32 	%rd35, %r94, 4;
	add.s64 	%rd36, %rd2, %rd35;
	st.global.f32 	[%rd36], %f58;
	add.s32 	%r95, %r29, 1;
	setp.gt.s32 	%p84, %r95, -1;
	setp.lt.s32 	%p85, %r95, %r39;
	and.pred  	%p86, %p84, %p85;
	and.pred  	%p87, %p1, %p86;
	mov.f32 	%f59, 0f00000000;
	not.pred 	%p88, %p87;
	@%p88 bra 	$L__BB3_40;
	mul.wide.s32 	%rd37, %r92, 4;
	add.s64 	%rd38, %rd1, %rd37;
	ld.global.f32 	%f59, [%rd38+4];
$L__BB3_40:
	add.s32 	%r98, %r30, %r44;
	mad.lo.s32 	%r99, %r98, %r45, %r2;
	mul.wide.s32 	%rd39, %r99, 4;
	add.s64 	%rd40, %rd2, %rd39;
	st.global.f32 	[%rd40], %f59;
	add.s32 	%r108, %r108, 2;
$L__BB3_41:
	and.b32  	%r100, %r41, 1;
	setp.eq.b32 	%p89, %r100, 1;
	not.pred 	%p90, %p89;
	@%p90 bra 	$L__BB3_45;
	add.s32 	%r33, %r108, %r4;
	add.s32 	%r34, %r108, %r10;
	setp.gt.s32 	%p91, %r33, -1;
	setp.lt.s32 	%p92, %r33, %r39;
	and.pred  	%p93, %p91, %p92;
	and.pred  	%p95, %p1, %p93;
	mov.f32 	%f60, 0f00000000;
	not.pred 	%p96, %p95;
	@%p96 bra 	$L__BB3_44;
	add.s32 	%r101, %r33, %r11;
	mul.wide.s32 	%rd41, %r101, 4;
	add.s64 	%rd42, %rd1, %rd41;
	ld.global.f32 	%f60, [%rd42];
$L__BB3_44:
	mad.lo.s32 	%r102, %r34, %r44, %r1;
	mad.lo.s32 	%r103, %r102, %r45, %r2;
	mul.wide.s32 	%rd43, %r103, 4;
	add.s64 	%rd44, %rd2, %rd43;
	st.global.f32 	[%rd44], %f60;
$L__BB3_45:
	add.s32 	%r105, %r105, 1;
	setp.ne.s32 	%p97, %r105, %r40;
	@%p97 bra 	$L__BB3_4;
	add.s32 	%r104, %r104, 1;
	setp.ne.s32 	%p98, %r104, %r37;
	@%p98 bra 	$L__BB3_3;
$L__BB3_47:
	ret;

}


// ===== COMPILED SASS (sm_100) =====

	.target	sm_100

	.elftype	@"ET_EXEC"


//--------------------- .note.nv.tkinfo           --------------------------
	.section	.note.nv.tkinfo,"",@"SHT_NOTE"
	.sectionflags	@"SHF_NOTE_NV_TKINFO"
	.tkinfo
        /*0018*/ 	.word	0x00000002
        /*0030*/ 	.string	""
        /*0030*/ 	.string	"ptxas"
        /*0030*/ 	.string	"Cuda compilation tools, release 13.0, V13.0.88"
        /*0030*/ 	.string	"Build cuda_13.0.r13.0/compiler.36424714_0"
        /*0030*/ 	.string	"-arch sm_100 -m 64 "



//--------------------- .note.nv.cuinfo           --------------------------
	.section	.note.nv.cuinfo,"",@"SHT_NOTE"
	.sectionflags	@"SHF_NOTE_NV_CUINFO"
        /*0018*/ 	.short	0x0002
        /*001a*/ 	.short	0x0064
        /*001c*/ 	.short	0x0082
	.zero		2


//--------------------- .nv.info                  --------------------------
	.section	.nv.info,"",@"SHT_CUDA_INFO"
	.align	4


	//----- nvinfo : EIATTR_REGCOUNT
	.align		4
        /*0000*/ 	.byte	0x04, 0x2f
        /*0002*/ 	.short	(.L_1 - .L_0)
	.align		4
.L_0:
        /*0004*/ 	.word	index@(_Z12matrixMulRowPKfS0_Pfiii)
        /*0008*/ 	.word	0x00000020


	//----- nvinfo : EIATTR_FRAME_SIZE
	.align		4
.L_1:
        /*000c*/ 	.byte	0x04, 0x11
        /*000e*/ 	.short	(.L_3 - .L_2)
	.align		4
.L_2:
        /*0010*/ 	.word	index@(_Z12matrixMulRowPKfS0_Pfiii)
        /*0014*/ 	.word	0x00000000


	//----- nvinfo : EIATTR_REGCOUNT
	.align		4
.L_3:
        /*0018*/ 	.byte	0x04, 0x2f
        /*001a*/ 	.short	(.L_5 - .L_4)
	.align		4
.L_4:
        /*001c*/ 	.word	index@(_Z12matrixMulColPKfS0_Pfiii)
        /*0020*/ 	.word	0x00000020


	//----- nvinfo : EIATTR_FRAME_SIZE
	.align		4
.L_5:
        /*0024*/ 	.byte	0x04, 0x11
        /*0026*/ 	.short	(.L_7 - .L_6)
	.align		4
.L_6:
        /*0028*/ 	.word	index@(_Z12matrixMulColPKfS0_Pfiii)
        /*002c*/ 	.word	0x00000000


	//----- nvinfo : EIATTR_REGCOUNT
	.align		4
.L_7:
        /*0030*/ 	.byte	0x04, 0x2f
        /*0032*/ 	.short	(.L_9 - .L_8)
	.align		4
.L_8:
        /*0034*/ 	.word	index@(_Z14matrixMulBlockPKfS0_Pfiii)
        /*0038*/ 	.word	0x00000020


	//----- nvinfo : EIATTR_FRAME_SIZE
	.align		4
.L_9:
        /*003c*/ 	.byte	0x04, 0x11
        /*003e*/ 	.short	(.L_11 - .L_10)
	.align		4
.L_10:
        /*0040*/ 	.word	index@(_Z14matrixMulBlockPKfS0_Pfiii)
        /*0044*/ 	.word	0x00000000


	//----- nvinfo : EIATTR_REGCOUNT
	.align		4
.L_11:
        /*0048*/ 	.byte	0x04, 0x2f
        /*004a*/ 	.short	(.L_13 - .L_12)
	.align		4
.L_12:
        /*004c*/ 	.word	index@(_Z13im2col_kernelPKfiiiiiiiiiPf)
        /*0050*/ 	.word	0x0000001a


	//----- nvinfo : EIATTR_FRAME_SIZE
	.align		4
.L_13:
        /*0054*/ 	.byte	0x04, 0x11
        /*0056*/ 	.short	(.L_15 - .L_14)
	.align		4
.L_14:
        /*0058*/ 	.word	index@(_Z13im2col_kernelPKfiiiiiiiiiPf)
        /*005c*/ 	.word	0x00000000


	//----- nvinfo : EIATTR_MIN_STACK_SIZE
	.align		4
.L_15:
        /*0060*/ 	.byte	0x04, 0x12
        /*0062*/ 	.short	(.L_17 - .L_16)
	.align		4
.L_16:
        /*0064*/ 	.word	index@(_Z13im2col_kernelPKfiiiiiiiiiPf)
        /*0068*/ 	.word	0x00000000


	//----- nvinfo : EIATTR_MIN_STACK_SIZE
	.align		4
.L_17:
        /*006c*/ 	.byte	0x04, 0x12
        /*006e*/ 	.short	(.L_19 - .L_18)
	.align		4
.L_18:
        /*0070*/ 	.word	index@(_Z14matrixMulBlockPKfS0_Pfiii)
        /*0074*/ 	.word	0x00000000


	//----- nvinfo : EIATTR_MIN_STACK_SIZE
	.align		4
.L_19:
        /*0078*/ 	.byte	0x04, 0x12
        /*007a*/ 	.short	(.L_21 - .L_20)
	.align		4
.L_20:
        /*007c*/ 	.word	index@(_Z12matrixMulColPKfS0_Pfiii)
        /*0080*/ 	.word	0x00000000


	//----- nvinfo : EIATTR_MIN_STACK_SIZE
	.align		4
.L_21:
        /*0084*/ 	.byte	0x04, 0x12
        /*0086*/ 	.short	(.L_23 - .L_22)
	.align		4
.L_22:
        /*0088*/ 	.word	index@(_Z12matrixMulRowPKfS0_Pfiii)
        /*008c*/ 	.word	0x00000000
.L_23:


//--------------------- .nv.compat                --------------------------
	.section	.nv.compat,"",@"SHT_CUDA_COMPAT_INFO"
	.align	4
        /*0000*/ 	.byte	0x02, 0x09, 0x00, 0x00, 0x02, 0x02, 0x01, 0x00, 0x02, 0x05, 0x05, 0x00, 0x03, 0x07, 0x01, 0x01
        /*0010*/ 	.byte	0x02, 0x03, 0x00, 0x00, 0x02, 0x06, 0x01, 0x00, 0x04, 0x0b, 0x08, 0x00, 0x09, 0x00, 0x00, 0x00
        /*0020*/ 	.byte	0x00, 0x00, 0x00, 0x00


//--------------------- .nv.info._Z13im2col_kernelPKfiiiiiiiiiPf --------------------------
	.section	.nv.info._Z13im2col_kernelPKfiiiiiiiiiPf,"",@"SHT_CUDA_INFO"
	.sectionflags	@""
	.align	4


	//----- nvinfo : EIATTR_CUDA_API_VERSION
	.align		4
        /*0000*/ 	.byte	0x04, 0x37
        /*0002*/ 	.short	(.L_25 - .L_24)
.L_24:
        /*0004*/ 	.word	0x00000082


	//----- nvinfo : EIATTR_KPARAM_INFO
	.align		4
.L_25:
        /*0008*/ 	.byte	0x04, 0x17
        /*000a*/ 	.short	(.L_27 - .L_26)
.L_26:
        /*000c*/ 	.word	0x00000000
        /*0010*/ 	.short	0x000a
        /*0012*/ 	.short	0x0030
        /*0014*/ 	.byte	0x00, 0xf5, 0x21, 0x00


	//----- nvinfo : EIATTR_KPARAM_INFO
	.align		4
.L_27:
        /*0018*/ 	.byte	0x04, 0x17
        /*001a*/ 	.short	(.L_29 - .L_28)
.L_28:
        /*001c*/ 	.word	0x00000000
        /*0020*/ 	.short	0x0009
        /*0022*/ 	.short	0x0028
        /*0024*/ 	.byte	0x00, 0xf0, 0x11, 0x00


	//----- nvinfo : EIATTR_KPARAM_INFO
	.align		4
.L_29:
        /*0028*/ 	.byte	0x04, 0x17
        /*002a*/ 	.short	(.L_31 - .L_30)
.L_30:
        /*002c*/ 	.word	0x00000000
        /*0030*/ 	.short	0x0008
        /*0032*/ 	.short	0x0024
        /*0034*/ 	.byte	0x00, 0xf0, 0x11, 0x00


	//----- nvinfo : EIATTR_KPARAM_INFO
	.align		4
.L_31:
        /*0038*/ 	.byte	0x04, 0x17
        /*003a*/ 	.short	(.L_33 - .L_32)
.L_32:
        /*003c*/ 	.word	0x00000000
        /*0040*/ 	.short	0x0007
        /*0042*/ 	.short	0x0020
        /*0044*/ 	.byte	0x00, 0xf0, 0x11, 0x00


	//----- nvinfo : EIATTR_KPARAM_INFO
	.align		4
.L_33:
        /*0048*/ 	.byte	0x04, 0x17
        /*004a*/ 	.short	(.L_35 - .L_34)
.L_34:
        /*004c*/ 	.word	0x00000000
        /*0050*/ 	.short	0x0006
        /*0052*/ 	.short	0x001c
        /*0054*/ 	.byte	0x00, 0xf0, 0x11, 0x00


	//----- nvinfo : EIATTR_KPARAM_INFO
	.align		4
.L_35:
        /*0058*/ 	.byte	0x04, 0x17
        /*005a*/ 	.short	(.L_37 - .L_36)
.L_36:
        /*005c*/ 	.word	0x00000000
        /*0060*/ 	.short	0x0005
        /*0062*/ 	.short	0x0018
        /*0064*/ 	.byte	0x00, 0xf0, 0x11, 0x00


	//----- nvinfo : EIATTR_KPARAM_INFO
	.align		4
.L_37:
        /*0068*/ 	.byte	0x04, 0x17
        /*006a*/ 	.short	(.L_39 - .L_38)
.L_38:
        /*006c*/ 	.word	0x00000000
        /*0070*/ 	.short	0x0004
        /*0072*/ 	.short	0x0014
        /*0074*/ 	.byte	0x00, 0xf0, 0x11, 0x00


	//----- nvinfo : EIATTR_KPARAM_INFO
	.align		4
.L_39:
        /*0078*/ 	.byte	0x04, 0x17
        /*007a*/ 	.short	(.L_41 - .L_40)
.L_40:
        /*007c*/ 	.word	0x00000000
        /*0080*/ 	.short	0x0003
        /*0082*/ 	.short	0x0010
        /*0084*/ 	.byte	0x00, 0xf0, 0x11, 0x00


	//----- nvinfo : EIATTR_KPARAM_INFO
	.align		4
.L_41:
        /*0088*/ 	.byte	0x04, 0x17
        /*008a*/ 	.short	(.L_43 - .L_42)
.L_42:
        /*008c*/ 	.word	0x00000000
        /*0090*/ 	.short	0x0002
        /*0092*/ 	.short	0x000c
        /*0094*/ 	.byte	0x00, 0xf0, 0x11, 0x00


	//----- nvinfo : EIATTR_KPARAM_INFO
	.align		4
.L_43:
        /*0098*/ 	.byte	0x04, 0x17
        /*009a*/ 	.short	(.L_45 - .L_44)
.L_44:
        /*009c*/ 	.word	0x00000000
        /*00a0*/ 	.short	0x0001
        /*00a2*/ 	.short	0x0008
        /*00a4*/ 	.byte	0x00, 0xf0, 0x11, 0x00


	//----- nvinfo : EIATTR_KPARAM_INFO
	.align		4
.L_45:
        /*00a8*/ 	.byte	0x04, 0x17
        /*00aa*/ 	.short	(.L_47 - .L_46)
.L_46:
        /*00ac*/ 	.word	0x00000000
        /*00b0*/ 	.short	0x0000
        /*00b2*/ 	.short	0x0000
        /*00b4*/ 	.byte	0x00, 0xf5, 0x21, 0x00


	//----- nvinfo : EIATTR_SPARSE_MMA_MASK
	.align		4
.L_47:
        /*00b8*/ 	.byte	0x03, 0x50
        /*00ba*/ 	.short	0x0000


	//----- nvinfo : EIATTR_MAXREG_COUNT
	.align		4
        /*00bc*/ 	.byte	0x03, 0x1b
        /*00be*/ 	.short	0x00ff


	//----- nvinfo : EIATTR_MERCURY_ISA_VERSION
	.align		4
        /*00c0*/ 	.byte	0x03, 0x5f
        /*00c2*/ 	.short	0x0101


	//----- nvinfo : EIATTR_VRC_CTA_INIT_COUNT
	.align		4
        /*00c4*/ 	.byte	0x02, 0x4a
	.zero		1
	.zero		1


	//----- nvinfo : EIATTR_EXIT_INSTR_OFFSETS
	.align		4
        /*00c8*/ 	.byte	0x04, 0x1c
        /*00ca*/ 	.short	(.L_49 - .L_48)


	//   ....[0]....
.L_48:
        /*00cc*/ 	.word	0x000000f0


	//   ....[1]....
        /*00d0*/ 	.word	0x00000170


	//   ....[2]....
        /*00d4*/ 	.word	0x00000f90


	//----- nvinfo : EIATTR_CBANK_PARAM_SIZE
	.align		4
.L_49:
        /*00d8*/ 	.byte	0x03, 0x19
        /*00da*/ 	.short	0x0038


	//----- nvinfo : EIATTR_PARAM_CBANK
	.align		4
        /*00dc*/ 	.byte	0x04, 0x0a
        /*00de*/ 	.short	(.L_51 - .L_50)
	.align		4
.L_50:
        /*00e0*/ 	.word	index@(.nv.constant0._Z13im2col_kernelPKfiiiiiiiiiPf)
        /*00e4*/ 	.short	0x0380
        /*00e6*/ 	.short	0x0038


	//----- nvinfo : EIATTR_SW_WAR
	.align		4
.L_51:
        /*00e8*/ 	.byte	0x04, 0x36
        /*00ea*/ 	.short	(.L_53 - .L_52)
.L_52:
        /*00ec*/ 	.word	0x00000008
.L_53:


//--------------------- .nv.info._Z14matrixMulBlockPKfS0_Pfiii --------------------------
	.section	.nv.info._Z14matrixMulBlockPKfS0_Pfiii,"",@"SHT_CUDA_INFO"
	.sectionflags	@""
	.align	4


	//----- nvinfo : EIATTR_CUDA_API_VERSION
	.align		4
        /*0000*/ 	.byte	0x04, 0x37
        /*0002*/ 	.short	(.L_55 - .L_54)
.L_54:
        /*0004*/ 	.word	0x00000082


	//----- nvinfo : EIATTR_KPARAM_INFO
	.align		4
.L_55:
        /*0008*/ 	.byte	0x04, 0x17
        /*000a*/ 	.short	(.L_57 - .L_56)
.L_56:
        /*000c*/ 	.word	0x00000000
        /*0010*/ 	.short	0x0005
        /*0012*/ 	.short	0x0020
        /*0014*/ 	.byte	0x00, 0xf0, 0x11, 0x00


	//----- nvinfo : EIATTR_KPARAM_INFO
	.align		4
.L_57:
        /*0018*/ 	.byte	0x04, 0x17
        /*001a*/ 	.short	(.L_59 - .L_58)
.L_58:
        /*001c*/ 	.word	0x00000000
        /*0020*/ 	.short	0x0004
        /*0022*/ 	.short	0x001c
        /*0024*/ 	.byte	0x00, 0xf0, 0x11, 0x00


	//----- nvinfo : EIATTR_KPARAM_INFO
	.align		4
.L_59:
        /*0028*/ 	.byte	0x04, 0x17
        /*002a*/ 	.short	(.L_61 - .L_60)
.L_60:
        /*002c*/ 	.word	0x00000000
        /*0030*/ 	.short	0x0003
        /*0032*/ 	.short	0x0018
        /*0034*/ 	.byte	0x00, 0xf0, 0x11, 0x00


	//----- nvinfo : EIATTR_KPARAM_INFO
	.align		4
.L_61:
        /*0038*/ 	.byte	0x04, 0x17
        /*003a*/ 	.short	(.L_63 - .L_62)
.L_62:
        /*003c*/ 	.word	0x00000000
        /*0040*/ 	.short	0x0002
        /*0042*/ 	.short	0x0010
        /*0044*/ 	.byte	0x00, 0xf5, 0x21, 0x00


	//----- nvinfo : EIATTR_KPARAM_INFO
	.align		4
.L_63:
        /*0048*/ 	.byte	0x04, 0x17
        /*004a*/ 	.short	(.L_65 - .L_64)
.L_64:
        /*004c*/ 	.word	0x00000000
        /*0050*/ 	.short	0x0001
        /*0052*/ 	.short	0x0008
        /*0054*/ 	.byte	0x00, 0xf5, 0x21, 0x00


	//----- nvinfo : EIATTR_KPARAM_INFO
	.align		4
.L_65:
        /*0058*/ 	.byte	0x04, 0x17
        /*005a*/ 	.short	(.L_67 - .L_66)
.L_66:
        /*005c*/ 	.word	0x00000000
        /*0060*/ 	.short	0x0000
        /*0062*/ 	.short	0x0000
        /*0064*/ 	.byte	0x00, 0xf5, 0x21, 0x00


	//----- nvinfo : EIATTR_SPARSE_MMA_MASK
	.align		4
.L_67:
        /*0068*/ 	.byte	0x03, 0x50
        /*006a*/ 	.short	0x0000


	//----- nvinfo : EIATTR_MAXREG_COUNT
	.align		4
        /*006c*/ 	.byte	0x03, 0x1b
        /*006e*/ 	.short	0x00ff


	//----- nvinfo : EIATTR_MERCURY_ISA_VERSION
	.align		4
        /*0070*/ 	.byte	0x03, 0x5f
        /*0072*/ 	.short	0x0101


	//----- nvinfo : EIATTR_VRC_CTA_INIT_COUNT
	.align		4
        /*0074*/ 	.byte	0x02, 0x4a
	.zero		1
	.zero		1


	//----- nvinfo : EIATTR_EXIT_INSTR_OFFSETS
	.align		4
        /*0078*/ 	.byte	0x04, 0x1c
        /*007a*/ 	.short	(.L_69 - .L_68)


	//   ....[0]....
.L_68:
        /*007c*/ 	.word	0x000000d0


	//   ....[1]....
        /*0080*/ 	.word	0x000008f0


	//----- nvinfo : EIATTR_CBANK_PARAM_SIZE
	.align		4
.L_69:
        /*0084*/ 	.byte	0x03, 0x19
        /*0086*/ 	.short	0x0024


	//----- nvinfo : EIATTR_PARAM_CBANK
	.align		4
        /*0088*/ 	.byte	0x04, 0x0a
        /*008a*/ 	.short	(.L_71 - .L_70)
	.align		4
.L_70:
        /*008c*/ 	.word	index@(.nv.constant0._Z14matrixMulBlockPKfS0_Pfiii)
        /*0090*/ 	.short	0x0380
        /*0092*/ 	.short	0x0024


	//----- nvinfo : EIATTR_SW_WAR
	.align		4
.L_71:
        /*0094*/ 	.byte	0x04, 0x36
        /*0096*/ 	.short	(.L_73 - .L_72)
.L_72:
        /*0098*/ 	.word	0x00000008
.L_73:


//--------------------- .nv.info._Z12matrixMulColPKfS0_Pfiii --------------------------
	.section	.nv.info._Z12matrixMulColPKfS0_Pfiii,"",@"SHT_CUDA_INFO"
	.sectionflags	@""
	.align	4


	//----- nvinfo : EIATTR_CUDA_API_VERSION
	.align		4
        /*0000*/ 	.byte	0x04, 0x37
        /*0002*/ 	.short	(.L_75 - .L_74)
.L_74:
        /*0004*/ 	.word	0x00000082


	//----- nvinfo : EIATTR_KPARAM_INFO
	.align		4
.L_75:
        /*0008*/ 	.byte	0x04, 0x17
        /*000a*/ 	.short	(.L_77 - .L_76)
.L_76:
        /*000c*/ 	.word	0x00000000
        /*0010*/ 	.short	0x0005
        /*0012*/ 	.short	0x0020
        /*0014*/ 	.byte	0x00, 0xf0, 0x11, 0x00


	//----- nvinfo : EIATTR_KPARAM_INFO
	.align		4
.L_77:
        /*0018*/ 	.byte	0x04, 0x17
        /*001a*/ 	.short	(.L_79 - .L_78)
.L_78:
        /*001c*/ 	.word	0x00000000
        /*0020*/ 	.short	0x0004
        /*0022*/ 	.short	0x001c
        /*0024*/ 	.byte	0x00, 0xf0, 0x11, 0x00


	//----- nvinfo : EIATTR_KPARAM_INFO
	.align		4
.L_79:
        /*0028*/ 	.byte	0x04, 0x17
        /*002a*/ 	.short	(.L_81 - .L_80)
.L_80:
        /*002c*/ 	.word	0x00000000
        /*0030*/ 	.short	0x0003
        /*0032*/ 	.short	0x0018
        /*0034*/ 	.byte	0x00, 0xf0, 0x11, 0x00


	//----- nvinfo : EIATTR_KPARAM_INFO
	.align		4
.L_81:
        /*0038*/ 	.byte	0x04, 0x17
        /*003a*/ 	.short	(.L_83 - .L_82)
.L_82:
        /*003c*/ 	.word	0x00000000
        /*0040*/ 	.short	0x0002
        /*0042*/ 	.short	0x0010
        /*0044*/ 	.byte	0x00, 0xf5, 0x21, 0x00


	//----- nvinfo : EIATTR_KPARAM_INFO
	.align		4
.L_83:
        /*0048*/ 	.byte	0x04, 0x17
        /*004a*/ 	.short	(.L_85 - .L_84)
.L_84:
        /*004c*/ 	.word	0x00000000
        /*0050*/ 	.short	0x0001
        /*0052*/ 	.short	0x0008
        /*0054*/ 	.byte	0x00, 0xf5, 0x21, 0x00


	//----- nvinfo : EIATTR_KPARAM_INFO
	.align		4
.L_85:
        /*0058*/ 	.byte	0x04, 0x17
        /*005a*/ 	.short	(.L_87 - .L_86)
.L_86:
        /*005c*/ 	.word	0x00000000
        /*0060*/ 	.short	0x0000
        /*0062*/ 	.short	0x0000
        /*0064*/ 	.byte	0x00, 0xf5, 0x21, 0x00


	//----- nvinfo : EIATTR_SPARSE_MMA_MASK
	.align		4
.L_87:
        /*0068*/ 	.byte	0x03, 0x50
        /*006a*/ 	.short	0x0000


	//----- nvinfo : EIATTR_MAXREG_COUNT
	.align		4
        /*006c*/ 	.byte	0x03, 0x1b
        /*006e*/ 	.short	0x00ff


	//----- nvinfo : EIATTR_MERCURY_ISA_VERSION
	.align		4
        /*0070*/ 	.byte	0x03, 0x5f
        /*0072*/ 	.short	0x0101


	//----- nvinfo : EIATTR_VRC_CTA_INIT_COUNT
	.align		4
        /*0074*/ 	.byte	0x02, 0x4a
	.zero		1
	.zero		1


	//----- nvinfo : EIATTR_EXIT_INSTR_OFFSETS
	.align		4
        /*0078*/ 	.byte	0x04, 0x1c
        /*007a*/ 	.short	(.L_89 - .L_88)


	//   ....[0]....
.L_88:
        /*007c*/ 	.word	0x00000090


	//   ....[1]....
        /*0080*/ 	.word	0x00000960


	//   ....[2]....
        /*0084*/ 	.word	0x00000b40


	//   ....[3]....
        /*0088*/ 	.word	0x00000c40


	//   ....[4]....
        /*008c*/ 	.word	0x00000d00


	//   ....[5]....
        /*0090*/ 	.word	0x00000d50


	//----- nvinfo : EIATTR_CBANK_PARAM_SIZE
	.align		4
.L_89:
        /*0094*/ 	.byte	0x03, 0x19
        /*0096*/ 	.short	0x0024


	//----- nvinfo : EIATTR_PARAM_CBANK
	.align		4
        /*0098*/ 	.byte	0x04, 0x0a
        /*009a*/ 	.short	(.L_91 - .L_90)
	.align		4
.L_90:
        /*009c*/ 	.word	index@(.nv.constant0._Z12matrixMulColPKfS0_Pfiii)
        /*00a0*/ 	.short	0x0380
        /*00a2*/ 	.short	0x0024


	//----- nvinfo : EIATTR_SW_WAR
	.align		4
.L_91:
        /*00a4*/ 	.byte	0x04, 0x36
        /*00a6*/ 	.short	(.L_93 - .L_92)
.L_92:
        /*00a8*/ 	.word	0x00000008
.L_93:


//--------------------- .nv.info._Z12matrixMulRowPKfS0_Pfiii --------------------------
	.section	.nv.info._Z12matrixMulRowPKfS0_Pfiii,"",@"SHT_CUDA_INFO"
	.sectionflags	@""
	.align	4


	//----- nvinfo : EIATTR_CUDA_API_VERSION
	.align		4
        /*0000*/ 	.byte	0x04, 0x37
        /*0002*/ 	.short	(.L_95 - .L_94)
.L_94:
        /*0004*/ 	.word	0x00000082


	//----- nvinfo : EIATTR_KPARAM_INFO
	.align		4
.L_95:
        /*0008*/ 	.byte	0x04, 0x17
        /*000a*/ 	.short	(.L_97 - .L_96)
.L_96:
        /*000c*/ 	.word	0x00000000
        /*0010*/ 	.short	0x0005
        /*0012*/ 	.short	0x0020
        /*0014*/ 	.byte	0x00, 0xf0, 0x11, 0x00


	//----- nvinfo : EIATTR_KPARAM_INFO
	.align		4
.L_97:
        /*0018*/ 	.byte	0x04, 0x17
        /*001a*/ 	.short	(.L_99 - .L_98)
.L_98:
        /*001c*/ 	.word	0x00000000
        /*0020*/ 	.short	0x0004
        /*0022*/ 	.short	0x001c
        /*0024*/ 	.byte	0x00, 0xf0, 0x11, 0x00


	//----- nvinfo : EIATTR_KPARAM_INFO
	.align		4
.L_99:
        /*0028*/ 	.byte	0x04, 0x17
        /*002a*/ 	.short	(.L_101 - .L_100)
.L_100:
        /*002c*/ 	.word	0x00000000
        /*0030*/ 	.short	0x0003
        /*0032*/ 	.short	0x0018
        /*0034*/ 	.byte	0x00, 0xf0, 0x11, 0x00


	//----- nvinfo : EIATTR_KPARAM_INFO
	.align		4
.L_101:
        /*0038*/ 	.byte	0x04, 0x17
        /*003a*/ 	.short	(.L_103 - .L_102)
.L_102:
        /*003c*/ 	.word	0x00000000
        /*0040*/ 	.short	0x0002
        /*0042*/ 	.short	0x0010
        /*0044*/ 	.byte	0x00, 0xf5, 0x21, 0x00


	//----- nvinfo : EIATTR_KPARAM_INFO
	.align		4
.L_103:
        /*0048*/ 	.byte	0x04, 0x17
        /*004a*/ 	.short	(.L_105 - .L_104)
.L_104:
        /*004c*/ 	.word	0x00000000
        /*0050*/ 	.short	0x0001
        /*0052*/ 	.short	0x0008
        /*0054*/ 	.byte	0x00, 0xf5, 0x21, 0x00


	//----- nvinfo : EIATTR_KPARAM_INFO
	.align		4
.L_105:
        /*0058*/ 	.byte	0x04, 0x17
        /*005a*/ 	.short	(.L_107 - .L_106)
.L_106:
        /*005c*/ 	.word	0x00000000
        /*0060*/ 	.short	0x0000
        /*0062*/ 	.short	0x0000
        /*0064*/ 	.byte	0x00, 0xf5, 0x21, 0x00


	//----- nvinfo : EIATTR_SPARSE_MMA_MASK
	.align		4
.L_107:
        /*0068*/ 	.byte	0x03, 0x50
        /*006a*/ 	.short	0x0000


	//----- nvinfo : EIATTR_MAXREG_COUNT
	.align		4
        /*006c*/ 	.byte	0x03, 0x1b
        /*006e*/ 	.short	0x00ff


	//----- nvinfo : EIATTR_MERCURY_ISA_VERSION
	.align		4
        /*0070*/ 	.byte	0x03, 0x5f
        /*0072*/ 	.short	0x0101


	//----- nvinfo : EIATTR_VRC_CTA_INIT_COUNT
	.align		4
        /*0074*/ 	.byte	0x02, 0x4a
	.zero		1
	.zero		1


	//----- nvinfo : EIATTR_EXIT_INSTR_OFFSETS
	.align		4
        /*0078*/ 	.byte	0x04, 0x1c
        /*007a*/ 	.short	(.L_109 - .L_108)


	//   ....[0]....
.L_108:
        /*007c*/ 	.word	0x000000a0


	//   ....[1]....
        /*0080*/ 	.word	0x00000ac0


	//   ....[2]....
        /*0084*/ 	.word	0x00000c40


	//   ....[3]....
        /*0088*/ 	.word	0x00000d20


	//   ....[4]....
        /*008c*/ 	.word	0x00000e10


	//   ....[5]....
        /*0090*/ 	.word	0x00000e70


	//----- nvinfo : EIATTR_CBANK_PARAM_SIZE
	.align		4
.L_109:
        /*0094*/ 	.byte	0x03, 0x19
        /*0096*/ 	.short	0x0024


	//----- nvinfo : EIATTR_PARAM_CBANK
	.align		4
        /*0098*/ 	.byte	0x04, 0x0a
        /*009a*/ 	.short	(.L_111 - .L_110)
	.align		4
.L_110:
        /*009c*/ 	.word	index@(.nv.constant0._Z12matrixMulRowPKfS0_Pfiii)
        /*00a0*/ 	.short	0x0380
        /*00a2*/ 	.short	0x0024


	//----- nvinfo : EIATTR_SW_WAR
	.align		4
.L_111:
        /*00a4*/ 	.byte	0x04, 0x36
        /*00a6*/ 	.short	(.L_113 - .L_112)
.L_112:
        /*00a8*/ 	.word	0x00000008
.L_113:


//--------------------- .nv.callgraph             --------------------------
	.section	.nv.callgraph,"",@"SHT_CUDA_CALLGRAPH"
	.align	4
	.sectionentsize	8
	.align		4
        /*0000*/ 	.word	0x00000000
	.align		4
        /*0004*/ 	.word	0xffffffff
	.align		4
        /*0008*/ 	.word	0x00000000
	.align		4
        /*000c*/ 	.word	0xfffffffe
	.align		4
        /*0010*/ 	.word	0x00000000
	.align		4
        /*0014*/ 	.word	0xfffffffd
	.align		4
        /*0018*/ 	.word	0x00000000
	.align		4
        /*001c*/ 	.word	0xfffffffc


//--------------------- .text._Z13im2col_kernelPKfiiiiiiiiiPf --------------------------
	.section	.text._Z13im2col_kernelPKfiiiiiiiiiPf,"ax",@progbits
	.align	128
        .global         _Z13im2col_kernelPKfiiiiiiiiiPf
        .type           _Z13im2col_kernelPKfiiiiiiiiiPf,@function
        .size           _Z13im2col_kernelPKfiiiiiiiiiPf,(.L_x_34 - _Z13im2col_kernelPKfiiiiiiiiiPf)
        .other          _Z13im2col_kernelPKfiiiiiiiiiPf,@"STO_CUDA_ENTRY STV_DEFAULT"
_Z13im2col_kernelPKfiiiiiiiiiPf:
.text._Z13im2col_kernelPKfiiiiiiiiiPf:
[----:B------:R-:W-:Y:S01]  /*0000*/  LDC R1, c[0x0][0x37c] ;  /* 0x0000df00ff017b82 */ /* 0x000fe20000000800 */
[----:B------:R-:W0:Y:S07]  /*0010*/  S2R R5, SR_TID.X ;  /* 0x0000000000057919 */ /* 0x000e2e0000002100 */
[----:B------:R-:W1:Y:S01]  /*0020*/  LDC R2, c[0x0][0x364] ;  /* 0x0000d900ff027b82 */ /* 0x000e620000000800 */
[----:B------:R-:W2:Y:S01]  /*0030*/  LDCU UR6, c[0x0][0x3a8] ;  /* 0x00007500ff0677ac */ /* 0x000ea20008000800 */
[----:B------:R-:W1:Y:S01]  /*0040*/  S2R R3, SR_TID.Y ;  /* 0x0000000000037919 */ /* 0x000e620000002200 */
[----:B------:R-:W3:Y:S05]  /*0050*/  LDCU UR7, c[0x0][0x3a4] ;  /* 0x00007480ff0777ac */ /* 0x000eea0008000800 */
[----:B------:R-:W0:Y:S08]  /*0060*/  S2UR UR5, SR_CTAID.X ;  /* 0x00000000000579c3 */ /* 0x000e300000002500 */
[----:B------:R-:W0:Y:S08]  /*0070*/  LDC R0, c[0x0][0x360] ;  /* 0x0000d800ff007b82 */ /* 0x000e300000000800 */
[----:B------:R-:W1:Y:S08]  /*0080*/  S2UR UR4, SR_CTAID.Y ;  /* 0x00000000000479c3 */ /* 0x000e700000002600 */
[----:B------:R-:W4:Y:S01]  /*0090*/  LDC R4, c[0x0][0x388] ;  /* 0x0000e200ff047b82 */ /* 0x000f220000000800 */
[----:B0-----:R-:W-:-:S05]  /*00a0*/  IMAD R0, R0, UR5, R5 ;  /* 0x0000000500007c24 */ /* 0x001fca000f8e0205 */
[----:B--2---:R-:W-:Y:S01]  /*00b0*/  ISETP.GE.AND P0, PT, R0, UR6, PT ;  /* 0x0000000600007c0c */ /* 0x004fe2000bf06270 */
[----:B-1----:R-:W-:-:S05]  /*00c0*/  IMAD R2, R2, UR4, R3 ;  /* 0x0000000402027c24 */ /* 0x002fca000f8e0203 */
[----:B---3--:R-:W-:-:S04]  /*00d0*/  ISETP.GE.OR P0, PT, R2, UR7, P0 ;  /* 0x0000000702007c0c */ /* 0x008fc80008706670 */
[----:B----4-:R-:W-:-:S13]  /*00e0*/  ISETP.LT.OR P0, PT, R4, 0x1, P0 ;  /* 0x000000010400780c */ /* 0x010fda0000701670 */
[----:B------:R-:W-:Y:S05]  /*00f0*/  @P0 EXIT ;  /* 0x000000000000094d */ /* 0x000fea0003800000 */
[----:B------:R-:W0:Y:S01]  /*0100*/  LDC R3, c[0x0][0x394] ;  /* 0x0000e500ff037b82 */ /* 0x000e220000000800 */
[----:B------:R-:W0:Y:S07]  /*0110*/  LDCU.64 UR4, c[0x0][0x398] ;  /* 0x00007300ff0477ac */ /* 0x000e2e0008000a00 */
[----:B------:R-:W1:Y:S01]  /*0120*/  LDC R5, c[0x0][0x3a0] ;  /* 0x0000e800ff057b82 */ /* 0x000e620000000800 */
[----:B0-----:R-:W-:-:S04]  /*0130*/  VIMNMX R3, PT, PT, R3, UR4, PT ;  /* 0x0000000403037c48 */ /* 0x001fc8000bfe0100 */
[----:B------:R-:W-:Y:S01]  /*0140*/  ISETP.GE.AND P0, PT, R3, 0x1, PT ;  /* 0x000000010300780c */ /* 0x000fe20003f06270 */
[--C-:B-1----:R-:W-:Y:S02]  /*0150*/  IMAD R12, R2, UR5, -R5.reuse ;  /* 0x00000005020c7c24 */ /* 0x102fe4000f8e0a05 */
[----:B------:R-:W-:-:S10]  /*0160*/  IMAD R3, R0, UR5, -R5 ;  /* 0x0000000500037c24 */ /* 0x000fd4000f8e0a05 */
[----:B------:R-:W-:Y:S05]  /*0170*/  @!P0 EXIT ;  /* 0x000000000000894d */ /* 0x000fea0003800000 */
[----:B------:R-:W-:Y:S02]  /*0180*/  ULOP3.LUT UR10, UR4, 0x7, URZ, 0xc0, !UPT ;  /* 0x00000007040a7892 */ /* 0x000fe4000f8ec0ff */
[----:B------:R-:W-:Y:S01]  /*0190*/  ULOP3.LUT UR7, UR4, 0x7ffffff8, URZ, 0xc0, !UPT ;  /* 0x7ffffff804077892 */ /* 0x000fe2000f8ec0ff */
[----:B------:R-:W0:Y:S02]  /*01a0*/  LDCU.64 UR14, c[0x0][0x358] ;  /* 0x00006b00ff0e77ac */ /* 0x000e240008000a00 */
[----:B------:R-:W-:-:S09]  /*01b0*/  UMOV UR4, URZ ;  /* 0x000000ff00047c82 */ /* 0x000fd20008000000 */
.L_x_6:
[----:B0123--:R-:W-:-:S05]  /*01c0*/  UMOV UR5, URZ ;  /* 0x000000ff00057c82 */ /* 0x00ffca0008000000 */
.L_x_5:
[----:B-12---:R-:W1:Y:S01]  /*01d0*/  LDC R5, c[0x0][0x38c] ;  /* 0x0000e300ff057b82 */ /* 0x006e620000000800 */
[----:B------:R-:W2:Y:S01]  /*01e0*/  LDCU UR9, c[0x0][0x398] ;  /* 0x00007300ff0977ac */ /* 0x000ea20008000800 */
[----:B------:R-:W-:Y:S01]  /*01f0*/  VIADD R4, R12, UR5 ;  /* 0x000000050c047c36 */ /* 0x000fe20008000000 */
[----:B---3--:R-:W3:Y:S01]  /*0200*/  LDCU UR6, c[0x0][0x394] ;  /* 0x00007280ff0677ac */ /* 0x008ee20008000800 */
[----:B--2---:R-:W-:Y:S02]  /*0210*/  UISETP.GE.U32.AND UP1, UPT, UR9, 0x8, UPT ;  /* 0x000000080900788c */ /* 0x004fe4000bf26070 */
[----:B---3--:R-:W-:Y:S01]  /*0220*/  UIMAD UR8, UR4, UR6, UR5 ;  /* 0x00000006040872a4 */ /* 0x008fe2000f8e0205 */
[----:B-1----:R-:W-:Y:S01]  /*0230*/  ISETP.GE.AND P0, PT, R4, R5, PT ;  /* 0x000000050400720c */ /* 0x002fe20003f06270 */
[----:B------:R-:W-:-:S03]  /*0240*/  UIADD3 UR5, UPT, UPT, UR5, 0x1, URZ ;  /* 0x0000000105057890 */ /* 0x000fc6000fffe0ff */
[----:B------:R-:W-:Y:S01]  /*0250*/  ISETP.GT.AND P0, PT, R4, -0x1, !P0 ;  /* 0xffffffff0400780c */ /* 0x000fe20004704270 */
[----:B------:R-:W-:Y:S01]  /*0260*/  IMAD R4, R5, UR4, R4 ;  /* 0x0000000405047c24 */ /* 0x000fe2000f8e0204 */
[----:B------:R-:W-:-:S03]  /*0270*/  UISETP.NE.AND UP0, UPT, UR5, UR6, UPT ;  /* 0x000000060500728c */ /* 0x000fc6000bf05270 */
[----:B------:R-:W-:Y:S01]  /*0280*/  UMOV UR6, URZ ;  /* 0x000000ff00067c82 */ /* 0x000fe20008000000 */
[----:B0-----:R-:W-:Y:S07]  /*0290*/  BRA.U !UP1, `(.L_x_0) ;  /* 0x0000000509787547 */ /* 0x001fee000b800000 */
[----:B------:R-:W1:Y:S01]  /*02a0*/  LDC R5, c[0x0][0x3a4] ;  /* 0x0000e900ff057b82 */ /* 0x000e620000000800 */
[----:B------:R-:W2:Y:S01]  /*02b0*/  LDCU UR13, c[0x0][0x3a8] ;  /* 0x00007500ff0d77ac */ /* 0x000ea20008000800 */
[----:B------:R-:W3:Y:S06]  /*02c0*/  LDCU UR12, c[0x0][0x390] ;  /* 0x00007200ff0c77ac */ /* 0x000eec0008000800 */
[----:B------:R-:W4:Y:S01]  /*02d0*/  LDC.64 R6, c[0x0][0x3b0] ;  /* 0x0000ec00ff067b82 */ /* 0x000f220000000a00 */
[----:B------:R-:W0:Y:S01]  /*02e0*/  LDCU UR9, c[0x0][0x398] ;  /* 0x00007300ff0977ac */ /* 0x000e220008000800 */
[----:B------:R-:W-:-:S06]  /*02f0*/  UMOV UR6, URZ ;  /* 0x000000ff00067c82 */ /* 0x000fcc0008000000 */
[----:B------:R-:W0:Y:S02]  /*0300*/  LDC.64 R8, c[0x0][0x380] ;  /* 0x0000e000ff087b82 */ /* 0x000e240000000a00 */
.L_x_1:
[----:B0-----:R-:W-:Y:S02]  /*0310*/  VIADD R13, R3, UR6 ;  /* 0x00000006030d7c36 */ /* 0x001fe40008000000 */
[----:B------:R-:W-:Y:S02]  /*0320*/  HFMA2 R19, -RZ, RZ, 0, 0 ;  /* 0x00000000ff137431 */ /* 0x000fe400000001ff */
[----:B---3--:R-:W-:Y:S01]  /*0330*/  IMAD R11, R4, UR12, R13 ;  /* 0x0000000c040b7c24 */ /* 0x008fe2000f8e020d */
[----:B------:R-:W-:-:S03]  /*0340*/  ISETP.GE.AND P1, PT, R13, UR12, PT ;  /* 0x0000000c0d007c0c */ /* 0x000fc6000bf26270 */
[----:B0-----:R-:W-:Y:S01]  /*0350*/  IMAD.WIDE R10, R11, 0x4, R8 ;  /* 0x000000040b0a7825 */ /* 0x001fe200078e0208 */
[----:B------:R-:W-:-:S04]  /*0360*/  ISETP.GT.AND P1, PT, R13, -0x1, !P1 ;  /* 0xffffffff0d00780c */ /* 0x000fc80004f24270 */
[----:B------:R-:W-:-:S13]  /*0370*/  PLOP3.LUT P1, PT, P0, P1, PT, 0x80, 0x8 ;  /* 0x000000000008781c */ /* 0x000fda0000723070 */
[----:B------:R-:W3:Y:S01]  /*0380*/  @P1 LDG.E R19, desc[UR14][R10.64] ;  /* 0x0000000e0a131981 */ /* 0x000ee2000c1e1900 */
[----:B------:R-:W-:Y:S01]  /*0390*/  VIADD R14, R13, 0x1 ;  /* 0x000000010d0e7836 */ /* 0x000fe20000000000 */
[----:B------:R-:W-:Y:S01]  /*03a0*/  UIMAD UR11, UR8, UR9, UR6 ;  /* 0x00000009080b72a4 */ /* 0x000fe2000f8e0206 */
[----:B------:R-:W-:-:S03]  /*03b0*/  IMAD.MOV.U32 R21, RZ, RZ, RZ ;  /* 0x000000ffff157224 */ /* 0x000fc600078e00ff */
[C---:B------:R-:W-:Y:S02]  /*03c0*/  ISETP.GE.AND P1, PT, R14.reuse, UR12, PT ;  /* 0x0000000c0e007c0c */ /* 0x040fe4000bf26270 */
[----:B-1----:R-:W-:Y:S02]  /*03d0*/  IMAD R17, R5, UR11, R2 ;  /* 0x0000000b05117c24 */ /* 0x002fe4000f8e0202 */
[----:B------:R-:W-:Y:S02]  /*03e0*/  ISETP.GT.AND P1, PT, R14, -0x1, !P1 ;  /* 0xffffffff0e00780c */ /* 0x000fe40004f24270 */
[----:B--2---:R-:W-:Y:S02]  /*03f0*/  IMAD R15, R17, UR13, R0 ;  /* 0x0000000d110f7c24 */ /* 0x004fe4000f8e0200 */
[----:B------:R-:W-:Y:S02]  /*0400*/  PLOP3.LUT P1, PT, P0, P1, PT, 0x80, 0x8 ;  /* 0x000000000008781c */ /* 0x000fe40000723070 */
[----:B----4-:R-:W-:Y:S01]  /*0410*/  IMAD.WIDE R14, R15, 0x4, R6 ;  /* 0x000000040f0e7825 */ /* 0x010fe200078e0206 */
[----:B------:R-:W-:-:S04]  /*0420*/  IADD3 R16, PT, PT, R13, 0x2, RZ ;  /* 0x000000020d107810 */ /* 0x000fc80007ffe0ff */
[----:B---3--:R0:W-:Y:S06]  /*0430*/  STG.E desc[UR14][R14.64], R19 ;  /* 0x000000130e007986 */ /* 0x0081ec000c10190e */
[----:B------:R-:W2:Y:S01]  /*0440*/  @P1 LDG.E R21, desc[UR14][R10.64+0x4] ;  /* 0x0000040e0a151981 */ /* 0x000ea2000c1e1900 */
[C---:B------:R-:W-:Y:S01]  /*0450*/  ISETP.GE.AND P1, PT, R16.reuse, UR12, PT ;  /* 0x0000000c10007c0c */ /* 0x040fe2000bf26270 */
[----:B------:R-:W-:Y:S01]  /*0460*/  IMAD.IADD R18, R17, 0x1, R5 ;  /* 0x0000000111127824 */ /* 0x000fe200078e0205 */
[----:B------:R-:W-:Y:S02]  /*0470*/  MOV R23, RZ ;  /* 0x000000ff00177202 */ /* 0x000fe40000000f00 */
[----:B------:R-:W-:Y:S01]  /*0480*/  ISETP.GT.AND P1, PT, R16, -0x1, !P1 ;  /* 0xffffffff1000780c */ /* 0x000fe20004f24270 */
[----:B------:R-:W-:-:S03]  /*0490*/  IMAD R17, R18, UR13, R0 ;  /* 0x0000000d12117c24 */ /* 0x000fc6000f8e0200 */
[----:B------:R-:W-:Y:S01]  /*04a0*/  PLOP3.LUT P1, PT, P0, P1, PT, 0x80, 0x8 ;  /* 0x000000000008781c */ /* 0x000fe20000723070 */
[----:B------:R-:W-:-:S04]  /*04b0*/  IMAD.WIDE R16, R17, 0x4, R6 ;  /* 0x0000000411107825 */ /* 0x000fc800078e0206 */
[----:B0-----:R-:W-:Y:S01]  /*04c0*/  VIADD R14, R13, 0x3 ;  /* 0x000000030d0e7836 */ /* 0x001fe20000000000 */
[----:B--2---:R0:W-:Y:S07]  /*04d0*/  STG.E desc[UR14][R16.64], R21 ;  /* 0x0000001510007986 */ /* 0x0041ee000c10190e */
[----:B------:R-:W2:Y:S01]  /*04e0*/  @P1 LDG.E R23, desc[UR14][R10.64+0x8] ;  /* 0x0000080e0a171981 */ /* 0x000ea2000c1e1900 */
[----:B------:R-:W-:Y:S01]  /*04f0*/  ISETP.GE.AND P1, PT, R14, UR12, PT ;  /* 0x0000000c0e007c0c */ /* 0x000fe2000bf26270 */
[----:B------:R-:W-:Y:S01]  /*0500*/  IMAD.MOV.U32 R19, RZ, RZ, RZ ;  /* 0x000000ffff137224 */ /* 0x000fe200078e00ff */
[----:B------:R-:W-:-:S02]  /*0510*/  IADD3 R18, PT, PT, R18, R5, RZ ;  /* 0x0000000512127210 */ /* 0x000fc40007ffe0ff */
[----:B------:R-:W-:-:S03]  /*0520*/  ISETP.GT.AND P1, PT, R14, -0x1, !P1 ;  /* 0xffffffff0e00780c */ /* 0x000fc60004f24270 */
[----:B------:R-:W-:Y:S01]  /*0530*/  IMAD R15, R18, UR13, R0 ;  /* 0x0000000d120f7c24 */ /* 0x000fe2000f8e0200 */
[----:B------:R-:W-:-:S03]  /*0540*/  PLOP3.LUT P1, PT, P0, P1, PT, 0x80, 0x8 ;  /* 0x000000000008781c */ /* 0x000fc60000723070 */
[----:B------:R-:W-:Y:S01]  /*0550*/  IMAD.WIDE R14, R15, 0x4, R6 ;  /* 0x000000040f0e7825 */ /* 0x000fe200078e0206 */
[----:B0-----:R-:W-:-:S04]  /*0560*/  IADD3 R16, PT, PT, R13, 0x4, RZ ;  /* 0x000000040d107810 */ /* 0x001fc80007ffe0ff */
[----:B--2---:R0:W-:Y:S05]  /*0570*/  STG.E desc[UR14][R14.64], R23 ;  /* 0x000000170e007986 */ /* 0x0041ea000c10190e */
[----:B------:R-:W2:Y:S01]  /*0580*/  @P1 LDG.E R19, desc[UR14][R10.64+0xc] ;  /* 0x00000c0e0a131981 */ /* 0x000ea2000c1e1900 */
[----:B------:R-:W-:Y:S01]  /*0590*/  ISETP.GE.AND P1, PT, R16, UR12, PT ;  /* 0x0000000c10007c0c */ /* 0x000fe2000bf26270 */
[----:B------:R-:W-:Y:S02]  /*05a0*/  IMAD.IADD R18, R18, 0x1, R5 ;  /* 0x0000000112127824 */ /* 0x000fe400078e0205 */
[----:B------:R-:W-:Y:S01]  /*05b0*/  HFMA2 R21, -RZ, RZ, 0, 0 ;  /* 0x00000000ff157431 */ /* 0x000fe200000001ff */
        /* <DEDUP_REMOVED lines=18> */
[----:B------:R-:W-:Y:S01]  /*06e0*/  IMAD.IADD R18, R18, 0x1, R5 ;  /* 0x0000000112127824 */ /* 0x000fe200078e0205 */
[----:B------:R-:W-:Y:S02]  /*06f0*/  MOV R19, RZ ;  /* 0x000000ff00137202 */ /* 0x000fe40000000f00 */
[----:B------:R-:W-:Y:S01]  /*0700*/  ISETP.GT.AND P1, PT, R16, -0x1, !P1 ;  /* 0xffffffff1000780c */ /* 0x000fe20004f24270 */
[----:B------:R-:W-:-:S03]  /*0710*/  IMAD R17, R18, UR13, R0 ;  /* 0x0000000d12117c24 */ /* 0x000fc6000f8e0200 */
[----:B------:R-:W-:Y:S01]  /*0720*/  PLOP3.LUT P1, PT, P0, P1, PT, 0x80, 0x8 ;  /* 0x000000000008781c */ /* 0x000fe20000723070 */
[----:B------:R-:W-:-:S04]  /*0730*/  IMAD.WIDE R16, R17, 0x4, R6 ;  /* 0x0000000411107825 */ /* 0x000fc800078e0206 */
[----:B------:R-:W-:Y:S01]  /*0740*/  VIADD R13, R13, 0x7 ;  /* 0x000000070d0d7836 */ /* 0x000fe20000000000 */
[----:B--2---:R1:W-:Y:S07]  /*0750*/  STG.E desc[UR14][R16.64], R23 ;  /* 0x0000001710007986 */ /* 0x0043ee000c10190e */
[----:B------:R-:W2:Y:S01]  /*0760*/  @P1 LDG.E R19, desc[UR14][R10.64+0x18] ;  /* 0x0000180e0a131981 */ /* 0x000ea2000c1e1900 */
[----:B------:R-:W-:Y:S02]  /*0770*/  ISETP.GE.AND P1, PT, R13, UR12, PT ;  /* 0x0000000c0d007c0c */ /* 0x000fe4000bf26270 */
[----:B------:R-:W-:-:S02]  /*0780*/  IADD3 R18, PT, PT, R18, R5, RZ ;  /* 0x0000000512127210 */ /* 0x000fc40007ffe0ff */
[----:B------:R-:W-:Y:S01]  /*0790*/  ISETP.GT.AND P1, PT, R13, -0x1, !P1 ;  /* 0xffffffff0d00780c */ /* 0x000fe20004f24270 */
[----:B------:R-:W-:Y:S02]  /*07a0*/  IMAD.MOV.U32 R13, RZ, RZ, RZ ;  /* 0x000000ffff0d7224 */ /* 0x000fe400078e00ff */
[----:B0-----:R-:W-:Y:S01]  /*07b0*/  IMAD R15, R18, UR13, R0 ;  /* 0x0000000d120f7c24 */ /* 0x001fe2000f8e0200 */
[----:B------:R-:W-:-:S03]  /*07c0*/  PLOP3.LUT P1, PT, P0, P1, PT, 0x80, 0x8 ;  /* 0x000000000008781c */ /* 0x000fc60000723070 */
[----:B------:R-:W-:Y:S01]  /*07d0*/  IMAD.WIDE R14, R15, 0x4, R6 ;  /* 0x000000040f0e7825 */ /* 0x000fe200078e0206 */
[----:B-1----:R-:W-:-:S04]  /*07e0*/  IADD3 R17, PT, PT, R18, R5, RZ ;  /* 0x0000000512117210 */ /* 0x002fc80007ffe0ff */
[----:B--2---:R0:W-:Y:S05]  /*07f0*/  STG.E desc[UR14][R14.64], R19 ;  /* 0x000000130e007986 */ /* 0x0041ea000c10190e */
[----:B------:R-:W2:Y:S01]  /*0800*/  @P1 LDG.E R13, desc[UR14][R10.64+0x1c] ;  /* 0x00001c0e0a0d1981 */ /* 0x000ea2000c1e1900 */
[----:B------:R-:W-:Y:S01]  /*0810*/  IMAD R17, R17, UR13, R0 ;  /* 0x0000000d11117c24 */ /* 0x000fe2000f8e0200 */
[----:B------:R-:W-:-:S03]  /*0820*/  UIADD3 UR6, UPT, UPT, UR6, 0x8, URZ ;  /* 0x0000000806067890 */ /* 0x000fc6000fffe0ff */
[----:B------:R-:W-:Y:S01]  /*0830*/  IMAD.WIDE R16, R17, 0x4, R6 ;  /* 0x0000000411107825 */ /* 0x000fe200078e0206 */
[----:B------:R-:W-:-:S04]  /*0840*/  UISETP.NE.AND UP1, UPT, UR6, UR7, UPT ;  /* 0x000000070600728c */ /* 0x000fc8000bf25270 */
[----:B--2---:R0:W-:Y:S05]  /*0850*/  STG.E desc[UR14][R16.64], R13 ;  /* 0x0000000d10007986 */ /* 0x0041ea000c10190e */
[----:B------:R-:W-:Y:S05]  /*0860*/  BRA.U UP1, `(.L_x_1) ;  /* 0xfffffff901a87547 */ /* 0x000fea000b83ffff */
[----:B------:R-:W-:-:S05]  /*0870*/  UMOV UR6, UR7 ;  /* 0x0000000700067c82 */ /* 0x000fca0008000000 */
.L_x_0:
[----:B------:R-:W-:-:S09]  /*0880*/  UISETP.NE.AND UP1, UPT, UR10, URZ, UPT ;  /* 0x000000ff0a00728c */ /* 0x000fd2000bf25270 */
[----:B------:R-:W-:Y:S05]  /*0890*/  BRA.U !UP1, `(.L_x_2) ;  /* 0x0000000509a87547 */ /* 0x000fea000b800000 */
[----:B------:R-:W-:Y:S02]  /*08a0*/  UIADD3 UR11, UPT, UPT, UR10, -0x1, URZ ;  /* 0xffffffff0a0b7890 */ /* 0x000fe4000fffe0ff */
[----:B------:R-:W-:Y:S02]  /*08b0*/  ULOP3.LUT UP2, UR12, UR9, 0x3, URZ, 0xc0, !UPT ;  /* 0x00000003090c7892 */ /* 0x000fe4000f84c0ff */
[----:B------:R-:W-:-:S09]  /*08c0*/  UISETP.GE.U32.AND UP1, UPT, UR11, 0x3, UPT ;  /* 0x000000030b00788c */ /* 0x000fd2000bf26070 */
[----:B------:R-:W-:Y:S05]  /*08d0*/  BRA.U !UP1, `(.L_x_3) ;  /* 0x0000000109c47547 */ /* 0x000fea000b800000 */
[----:B------:R-:W1:Y:S01]  /*08e0*/  LDCU UR13, c[0x0][0x390] ;  /* 0x00007200ff0d77ac */ /* 0x000e620008000800 */
[----:B------:R-:W2:Y:S01]  /*08f0*/  LDC.64 R8, c[0x0][0x380] ;  /* 0x0000e000ff087b82 */ /* 0x000ea20000000a00 */
[----:B------:R-:W-:Y:S02]  /*0900*/  VIADD R21, R3, UR6 ;  /* 0x0000000603157c36 */ /* 0x000fe40008000000 */
[----:B0-----:R-:W-:Y:S01]  /*0910*/  HFMA2 R13, -RZ, RZ, 0, 0 ;  /* 0x00000000ff0d7431 */ /* 0x001fe200000001ff */
[----:B------:R-:W0:Y:S04]  /*0920*/  LDCU UR16, c[0x0][0x3a8] ;  /* 0x00007500ff1077ac */ /* 0x000e280008000800 */
[----:B------:R-:W3:Y:S01]  /*0930*/  LDC.64 R6, c[0x0][0x3b0] ;  /* 0x0000ec00ff067b82 */ /* 0x000ee20000000a00 */
[----:B-1----:R-:W-:Y:S01]  /*0940*/  ISETP.GE.AND P1, PT, R21, UR13, PT ;  /* 0x0000000d15007c0c */ /* 0x002fe2000bf26270 */
[----:B------:R-:W-:-:S03]  /*0950*/  IMAD R5, R4, UR13, R21 ;  /* 0x0000000d04057c24 */ /* 0x000fc6000f8e0215 */
[----:B------:R-:W-:Y:S01]  /*0960*/  ISETP.GT.AND P1, PT, R21, -0x1, !P1 ;  /* 0xffffffff1500780c */ /* 0x000fe20004f24270 */
[----:B--2---:R-:W-:-:S03]  /*0970*/  IMAD.WIDE R8, R5, 0x4, R8 ;  /* 0x0000000405087825 */ /* 0x004fc600078e0208 */
[----:B------:R-:W-:Y:S01]  /*0980*/  PLOP3.LUT P1, PT, P0, P1, PT, 0x80, 0x8 ;  /* 0x000000000008781c */ /* 0x000fe20000723070 */
[----:B------:R-:W1:-:S12]  /*0990*/  LDC R5, c[0x0][0x3a4] ;  /* 0x0000e900ff057b82 */ /* 0x000e580000000800 */
[----:B------:R-:W2:Y:S01]  /*09a0*/  @P1 LDG.E R13, desc[UR14][R8.64] ;  /* 0x0000000e080d1981 */ /* 0x000ea2000c1e1900 */
[----:B------:R-:W-:Y:S01]  /*09b0*/  VIADD R10, R21, 0x1 ;  /* 0x00000001150a7836 */ /* 0x000fe20000000000 */
[----:B------:R-:W-:Y:S01]  /*09c0*/  UIMAD UR11, UR8, UR9, UR6 ;  /* 0x00000009080b72a4 */ /* 0x000fe2000f8e0206 */
[----:B------:R-:W-:-:S03]  /*09d0*/  MOV R17, RZ ;  /* 0x000000ff00117202 */ /* 0x000fc60000000f00 */
[----:B------:R-:W-:-:S04]  /*09e0*/  ISETP.GE.AND P1, PT, R10, UR13, PT ;  /* 0x0000000d0a007c0c */ /* 0x000fc8000bf26270 */
[----:B------:R-:W-:Y:S01]  /*09f0*/  ISETP.GT.AND P1, PT, R10, -0x1, !P1 ;  /* 0xffffffff0a00780c */ /* 0x000fe20004f24270 */
[----:B-1----:R-:W-:-:S03]  /*0a00*/  IMAD R15, R5, UR11, R2 ;  /* 0x0000000b050f7c24 */ /* 0x002fc6000f8e0202 */
[----:B------:R-:W-:Y:S01]  /*0a10*/  PLOP3.LUT P1, PT, P0, P1, PT, 0x80, 0x8 ;  /* 0x000000000008781c */ /* 0x000fe20000723070 */
[----:B0-----:R-:W-:-:S04]  /*0a20*/  IMAD R11, R15, UR16, R0 ;  /* 0x000000100f0b7c24 */ /* 0x001fc8000f8e0200 */
[----:B---3--:R-:W-:-:S04]  /*0a30*/  IMAD.WIDE R10, R11, 0x4, R6 ;  /* 0x000000040b0a7825 */ /* 0x008fc800078e0206 */
[----:B------:R-:W-:Y:S01]  /*0a40*/  VIADD R14, R21, 0x2 ;  /* 0x00000002150e7836 */ /* 0x000fe20000000000 */
[----:B--2---:R0:W-:Y:S04]  /*0a50*/  STG.E desc[UR14][R10.64], R13 ;  /* 0x0000000d0a007986 */ /* 0x0041e8000c10190e */
[----:B------:R-:W2:Y:S01]  /*0a60*/  @P1 LDG.E R17, desc[UR14][R8.64+0x4] ;  /* 0x0000040e08111981 */ /* 0x000ea2000c1e1900 */
[C---:B------:R-:W-:Y:S01]  /*0a70*/  ISETP.GE.AND P1, PT, R14.reuse, UR13, PT ;  /* 0x0000000d0e007c0c */ /* 0x040fe2000bf26270 */
[----:B------:R-:W-:Y:S01]  /*0a80*/  IMAD.MOV.U32 R19, RZ, RZ, RZ ;  /* 0x000000ffff137224 */ /* 0x000fe200078e00ff */
[----:B------:R-:W-:Y:S02]  /*0a90*/  IADD3 R16, PT, PT, R15, R5, RZ ;  /* 0x000000050f107210 */ /* 0x000fe40007ffe0ff */
        /* <DEDUP_REMOVED lines=13> */
[----:B------:R-:W-:-:S05]  /*0b70*/  IMAD.WIDE R10, R11, 0x4, R6 ;  /* 0x000000040b0a7825 */ /* 0x000fca00078e0206 */
[----:B--2---:R1:W-:Y:S07]  /*0b80*/  STG.E desc[UR14][R10.64], R19 ;  /* 0x000000130a007986 */ /* 0x0043ee000c10190e */
[----:B------:R-:W2:Y:S01]  /*0b90*/  @P1 LDG.E R13, desc[UR14][R8.64+0xc] ;  /* 0x00000c0e080d1981 */ /* 0x000ea2000c1e1900 */
[----:B------:R-:W-:Y:S01]  /*0ba0*/  IMAD.IADD R5, R16, 0x1, R5 ;  /* 0x0000000110057824 */ /* 0x000fe200078e0205 */
[----:B------:R-:W-:-:S03]  /*0bb0*/  UIADD3 UR6, UPT, UPT, UR6, 0x4, URZ ;  /* 0x0000000406067890 */ /* 0x000fc6000fffe0ff */
[----:B------:R-:W-:-:S04]  /*0bc0*/  IMAD R5, R5, UR16, R0 ;  /* 0x0000001005057c24 */ /* 0x000fc8000f8e0200 */
[----:B------:R-:W-:-:S05]  /*0bd0*/  IMAD.WIDE R6, R5, 0x4, R6 ;  /* 0x0000000405067825 */ /* 0x000fca00078e0206 */
[----:B--2---:R1:W-:Y:S02]  /*0be0*/  STG.E desc[UR14][R6.64], R13 ;  /* 0x0000000d06007986 */ /* 0x0043e4000c10190e */
.L_x_3:
[----:B------:R-:W-:Y:S05]  /*0bf0*/  BRA.U !UP2, `(.L_x_2) ;  /* 0x000000010ad07547 */ /* 0x000fea000b800000 */
[----:B------:R-:W-:Y:S02]  /*0c00*/  UISETP.NE.AND UP1, UPT, UR12, 0x1, UPT ;  /* 0x000000010c00788c */ /* 0x000fe4000bf25270 */
[----:B------:R-:W-:-:S04]  /*0c10*/  ULOP3.LUT UR11, UR9, 0x1, URZ, 0xc0, !UPT ;  /* 0x00000001090b7892 */ /* 0x000fc8000f8ec0ff */
[----:B------:R-:W-:-:S03]  /*0c20*/  UISETP.NE.U32.AND UP2, UPT, UR11, 0x1, UPT ;  /* 0x000000010b00788c */ /* 0x000fc6000bf45070 */
[----:B------:R-:W-:Y:S08]  /*0c30*/  BRA.U !UP1, `(.L_x_4) ;  /* 0x0000000109747547 */ /* 0x000ff0000b800000 */
[----:B------:R-:W2:Y:S01]  /*0c40*/  LDCU UR11, c[0x0][0x390] ;  /* 0x00007200ff0b77ac */ /* 0x000ea20008000800 */
[----:B------:R-:W3:Y:S01]  /*0c50*/  LDC.64 R8, c[0x0][0x380] ;  /* 0x0000e000ff087b82 */ /* 0x000ee20000000a00 */
[----:B-1----:R-:W-:Y:S01]  /*0c60*/  IADD3 R11, PT, PT, R3, UR6, RZ ;  /* 0x00000006030b7c10 */ /* 0x002fe2000fffe0ff */
[----:B------:R-:W-:Y:S01]  /*0c70*/  IMAD.MOV.U32 R5, RZ, RZ, RZ ;  /* 0x000000ffff057224 */ /* 0x000fe200078e00ff */
[----:B------:R-:W1:Y:S05]  /*0c80*/  LDCU UR12, c[0x0][0x3a8] ;  /* 0x00007500ff0c77ac */ /* 0x000e6a0008000800 */
[----:B0-----:R-:W0:Y:S01]  /*0c90*/  LDC R15, c[0x0][0x3a4] ;  /* 0x0000e900ff0f7b82 */ /* 0x001e220000000800 */
[----:B--2---:R-:W-:Y:S01]  /*0ca0*/  ISETP.GE.AND P1, PT, R11, UR11, PT ;  /* 0x0000000b0b007c0c */ /* 0x004fe2000bf26270 */
[----:B------:R-:W-:-:S03]  /*0cb0*/  IMAD R7, R4, UR11, R11 ;  /* 0x0000000b04077c24 */ /* 0x000fc6000f8e020b */
[----:B------:R-:W-:Y:S01]  /*0cc0*/  ISETP.GT.AND P1, PT, R11, -0x1, !P1 ;  /* 0xffffffff0b00780c */ /* 0x000fe20004f24270 */
[----:B---3--:R-:W-:-:S03]  /*0cd0*/  IMAD.WIDE R8, R7, 0x4, R8 ;  /* 0x0000000407087825 */ /* 0x008fc600078e0208 */
[----:B------:R-:W-:Y:S01]  /*0ce0*/  PLOP3.LUT P1, PT, P0, P1, PT, 0x80, 0x8 ;  /* 0x000000000008781c */ /* 0x000fe20000723070 */
[----:B------:R-:W2:-:S12]  /*0cf0*/  LDC.64 R6, c[0x0][0x3b0] ;  /* 0x0000ec00ff067b82 */ /* 0x000e980000000a00 */
[----:B------:R-:W3:Y:S01]  /*0d00*/  @P1 LDG.E R5, desc[UR14][R8.64] ;  /* 0x0000000e08051981 */ /* 0x000ee2000c1e1900 */
[----:B------:R-:W-:Y:S01]  /*0d10*/  IADD3 R10, PT, PT, R11, 0x1, RZ ;  /* 0x000000010b0a7810 */ /* 0x000fe20007ffe0ff */
[----:B------:R-:W-:-:S03]  /*0d20*/  IMAD.MOV.U32 R13, RZ, RZ, RZ ;  /* 0x000000ffff0d7224 */ /* 0x000fc600078e00ff */
[----:B------:R-:W-:Y:S01]  /*0d30*/  ISETP.GE.AND P1, PT, R10, UR11, PT ;  /* 0x0000000b0a007c0c */ /* 0x000fe2000bf26270 */
[----:B------:R-:W-:-:S03]  /*0d40*/  UIMAD UR11, UR8, UR9, UR6 ;  /* 0x00000009080b72a4 */ /* 0x000fc6000f8e0206 */
[----:B------:R-:W-:-:S03]  /*0d50*/  ISETP.GT.AND P1, PT, R10, -0x1, !P1 ;  /* 0xffffffff0a00780c */ /* 0x000fc60004f24270 */
[----:B0-----:R-:W-:Y:S01]  /*0d60*/  IMAD R14, R15, UR11, R2 ;  /* 0x0000000b0f0e7c24 */ /* 0x001fe2000f8e0202 */
[----:B------:R-:W-:-:S03]  /*0d70*/  PLOP3.LUT P1, PT, P0, P1, PT, 0x80, 0x8 ;  /* 0x000000000008781c */ /* 0x000fc60000723070 */
[----:B-1----:R-:W-:-:S04]  /*0d80*/  IMAD R11, R14, UR12, R0 ;  /* 0x0000000c0e0b7c24 */ /* 0x002fc8000f8e0200 */
[----:B--2---:R-:W-:-:S05]  /*0d90*/  IMAD.WIDE R10, R11, 0x4, R6 ;  /* 0x000000040b0a7825 */ /* 0x004fca00078e0206 */
[----:B---3--:R2:W-:Y:S04]  /*0da0*/  STG.E desc[UR14][R10.64], R5 ;  /* 0x000000050a007986 */ /* 0x0085e8000c10190e */
[----:B------:R-:W3:Y:S01]  /*0db0*/  @P1 LDG.E R13, desc[UR14][R8.64+0x4] ;  /* 0x0000040e080d1981 */ /* 0x000ee2000c1e1900 */
[----:B------:R-:W-:Y:S01]  /*0dc0*/  IADD3 R15, PT, PT, R14, R15, RZ ;  /* 0x0000000f0e0f7210 */ /* 0x000fe20007ffe0ff */
[----:B------:R-:W-:-:S04]  /*0dd0*/  UIADD3 UR6, UPT, UPT, UR6, 0x2, URZ ;  /* 0x0000000206067890 */ /* 0x000fc8000fffe0ff */
[----:B------:R-:W-:-:S04]  /*0de0*/  IMAD R15, R15, UR12, R0 ;  /* 0x0000000c0f0f7c24 */ /* 0x000fc8000f8e0200 */
[----:B------:R-:W-:-:S05]  /*0df0*/  IMAD.WIDE R6, R15, 0x4, R6 ;  /* 0x000000040f067825 */ /* 0x000fca00078e0206 */
[----:B---3--:R2:W-:Y:S02]  /*0e00*/  STG.E desc[UR14][R6.64], R13 ;  /* 0x0000000d06007986 */ /* 0x0085e4000c10190e */
.L_x_4:
[----:B------:R-:W-:Y:S05]  /*0e10*/  BRA.U UP2, `(.L_x_2) ;  /* 0x0000000102487547 */ /* 0x000fea000b800000 */
[----:B------:R-:W3:Y:S01]  /*0e20*/  LDCU UR11, c[0x0][0x390] ;  /* 0x00007200ff0b77ac */ /* 0x000ee20008000800 */
[----:B--2---:R-:W-:Y:S01]  /*0e30*/  VIADD R5, R3, UR6 ;  /* 0x0000000603057c36 */ /* 0x004fe20008000000 */
[----:B------:R-:W-:Y:S01]  /*0e40*/  MOV R9, RZ ;  /* 0x000000ff00097202 */ /* 0x000fe20000000f00 */
[----:B-1----:R-:W1:Y:S03]  /*0e50*/  LDC R11, c[0x0][0x3a4] ;  /* 0x0000e900ff0b7b82 */ /* 0x002e660000000800 */
[----:B---3--:R-:W-:-:S04]  /*0e60*/  ISETP.GE.AND P1, PT, R5, UR11, PT ;  /* 0x0000000b05007c0c */ /* 0x008fc8000bf26270 */
[----:B------:R-:W-:-:S04]  /*0e70*/  ISETP.GT.AND P1, PT, R5, -0x1, !P1 ;  /* 0xffffffff0500780c */ /* 0x000fc80004f24270 */
[----:B------:R-:W-:-:S13]  /*0e80*/  PLOP3.LUT P1, PT, P0, P1, PT, 0x80, 0x8 ;  /* 0x000000000008781c */ /* 0x000fda0000723070 */
[----:B------:R-:W2:Y:S01]  /*0e90*/  @P1 LDC.64 R6, c[0x0][0x380] ;  /* 0x0000e000ff061b82 */ /* 0x000ea20000000a00 */
[----:B------:R-:W-:Y:S01]  /*0ea0*/  @P1 IMAD R5, R4, UR11, R5 ;  /* 0x0000000b04051c24 */ /* 0x000fe2000f8e0205 */
[----:B------:R-:W3:Y:S03]  /*0eb0*/  LDCU UR11, c[0x0][0x3a8] ;  /* 0x00007500ff0b77ac */ /* 0x000ee60008000800 */
[----:B--2---:R-:W-:-:S03]  /*0ec0*/  @P1 IMAD.WIDE R4, R5, 0x4, R6 ;  /* 0x0000000405041825 */ /* 0x004fc600078e0206 */
[----:B------:R-:W2:Y:S02]  /*0ed0*/  LDC.64 R6, c[0x0][0x3b0] ;  /* 0x0000ec00ff067b82 */ /* 0x000ea40000000a00 */
[----:B0-----:R-:W4:Y:S01]  /*0ee0*/  @P1 LDG.E R9, desc[UR14][R4.64] ;  /* 0x0000000e04091981 */ /* 0x001f22000c1e1900 */
[----:B------:R-:W-:-:S06]  /*0ef0*/  UIMAD UR8, UR8, UR9, UR6 ;  /* 0x00000009080872a4 */ /* 0x000fcc000f8e0206 */
[----:B-1----:R-:W-:-:S04]  /*0f00*/  IMAD R11, R11, UR8, R2 ;  /* 0x000000080b0b7c24 */ /* 0x002fc8000f8e0202 */
[----:B---3--:R-:W-:-:S04]  /*0f10*/  IMAD R11, R11, UR11, R0 ;  /* 0x0000000b0b0b7c24 */ /* 0x008fc8000f8e0200 */
[----:B--2---:R-:W-:-:S05]  /*0f20*/  IMAD.WIDE R6, R11, 0x4, R6 ;  /* 0x000000040b067825 */ /* 0x004fca00078e0206 */
[----:B----4-:R3:W-:Y:S02]  /*0f30*/  STG.E desc[UR14][R6.64], R9 ;  /* 0x0000000906007986 */ /* 0x0107e4000c10190e */
.L_x_2:
[----:B------:R-:W-:Y:S05]  /*0f40*/  BRA.U UP0, `(.L_x_5) ;  /* 0xfffffff100a07547 */ /* 0x000fea000b83ffff */
[----:B------:R-:W4:Y:S01]  /*0f50*/  LDCU UR5, c[0x0][0x388] ;  /* 0x00007100ff0577ac */ /* 0x000f220008000800 */
[----:B------:R-:W-:-:S04]  /*0f60*/  UIADD3 UR4, UPT, UPT, UR4, 0x1, URZ ;  /* 0x0000000104047890 */ /* 0x000fc8000fffe0ff */
[----:B----4-:R-:W-:-:S09]  /*0f70*/  UISETP.NE.AND UP0, UPT, UR4, UR5, UPT ;  /* 0x000000050400728c */ /* 0x010fd2000bf05270 */
[----:B------:R-:W-:Y:S05]  /*0f80*/  BRA.U UP0, `(.L_x_6) ;  /* 0xfffffff1008c7547 */ /* 0x000fea000b83ffff */
[----:B0-----:R-:W-:Y:S05]  /*0f90*/  EXIT ;  /* 0x000000000000794d */ /* 0x001fea0003800000 */
.L_x_7:
[----:B------:R-:W-:-:S00]  /*0fa0*/  BRA `(.L_x_7) ;  /* 0xfffffffc00fc7947 */ /* 0x000fc0000383ffff */
[----:B------:R-:W-:-:S00]  /*0fb0*/  NOP ;  /* 0x0000000000007918 */ /* 0x000fc00000000000 */
        /* <DEDUP_REMOVED lines=12> */
.L_x_34:


//--------------------- .text._Z14matrixMulBlockPKfS0_Pfiii --------------------------
	.section	.text._Z14matrixMulBlockPKfS0_Pfiii,"ax",@progbits
	.align	128
        .global         _Z14matrixMulBlockPKfS0_Pfiii
        .type           _Z14matrixMulBlockPKfS0_Pfiii,@function
        .size           _Z14matrixMulBlockPKfS0_Pfiii,(.L_x_35 - _Z14matrixMulBlockPKfS0_Pfiii)
        .other          _Z14matrixMulBlockPKfS0_Pfiii,@"STO_CUDA_ENTRY STV_DEFAULT"
_Z14matrixMulBlockPKfS0_Pfiii:
.text._Z14matrixMulBlockPKfS0_Pfiii:
[----:B------:R-:W-:Y:S01]  /*0000*/  LDC R1, c[0x0][0x37c] ;  /* 0x0000df00ff017b82 */ /* 0x000fe20000000800 */
[----:B------:R-:W0:Y:S07]  /*0010*/  S2R R5, SR_TID.X ;  /* 0x0000000000057919 */ /* 0x000e2e0000002100 */
[----:B------:R-:W1:Y:S01]  /*0020*/  LDC R16, c[0x0][0x364] ;  /* 0x0000d900ff107b82 */ /* 0x000e620000000800 */
[----:B------:R-:W2:Y:S01]  /*0030*/  LDCU UR6, c[0x0][0x398] ;  /* 0x00007300ff0677ac */ /* 0x000ea20008000800 */
[----:B------:R-:W1:Y:S06]  /*0040*/  S2R R3, SR_TID.Y ;  /* 0x0000000000037919 */ /* 0x000e6c0000002200 */
[----:B------:R-:W0:Y:S08]  /*0050*/  S2UR UR5, SR_CTAID.X ;  /* 0x00000000000579c3 */ /* 0x000e300000002500 */
[----:B------:R-:W0:Y:S08]  /*0060*/  LDC R0, c[0x0][0x360] ;  /* 0x0000d800ff007b82 */ /* 0x000e300000000800 */
[----:B------:R-:W1:Y:S08]  /*0070*/  S2UR UR4, SR_CTAID.Y ;  /* 0x00000000000479c3 */ /* 0x000e700000002600 */
[----:B------:R-:W3:Y:S01]  /*0080*/  LDC R17, c[0x0][0x3a0] ;  /* 0x0000e800ff117b82 */ /* 0x000ee20000000800 */
[----:B0-----:R-:W-:-:S02]  /*0090*/  IMAD R0, R0, UR5, R5 ;  /* 0x0000000500007c24 */ /* 0x001fc4000f8e0205 */
[----:B-1----:R-:W-:-:S03]  /*00a0*/  IMAD R16, R16, UR4, R3 ;  /* 0x0000000410107c24 */ /* 0x002fc6000f8e0203 */
[----:B---3--:R-:W-:-:S04]  /*00b0*/  ISETP.GE.AND P0, PT, R0, R17, PT ;  /* 0x000000110000720c */ /* 0x008fc80003f06270 */
[----:B--2---:R-:W-:-:S13]  /*00c0*/  ISETP.GE.OR P0, PT, R16, UR6, P0 ;  /* 0x0000000610007c0c */ /* 0x004fda0008706670 */
[----:B------:R-:W-:Y:S05]  /*00d0*/  @P0 EXIT ;  /* 0x000000000000094d */ /* 0x000fea0003800000 */
[----:B------:R-:W0:Y:S01]  /*00e0*/  LDC R19, c[0x0][0x39c] ;  /* 0x0000e700ff137b82 */ /* 0x000e220000000800 */
[----:B------:R-:W1:Y:S01]  /*00f0*/  LDCU.64 UR4, c[0x0][0x358] ;  /* 0x00006b00ff0477ac */ /* 0x000e620008000a00 */
[----:B------:R-:W-:Y:S01]  /*0100*/  HFMA2 R24, -RZ, RZ, 0, 0 ;  /* 0x00000000ff187431 */ /* 0x000fe200000001ff */
[----:B0-----:R-:W-:-:S13]  /*0110*/  ISETP.GE.AND P0, PT, R19, 0x1, PT ;  /* 0x000000011300780c */ /* 0x001fda0003f06270 */
[----:B-1----:R-:W-:Y:S05]  /*0120*/  @!P0 BRA `(.L_x_8) ;  /* 0x0000000400e08947 */ /* 0x002fea0003800000 */
[C---:B------:R-:W-:Y:S01]  /*0130*/  ISETP.GE.U32.AND P1, PT, R19.reuse, 0x8, PT ;  /* 0x000000081300780c */ /* 0x040fe20003f26070 */
[----:B------:R-:W-:Y:S01]  /*0140*/  IMAD R20, R16, R19, RZ ;  /* 0x0000001310147224 */ /* 0x000fe200078e02ff */
[----:B------:R-:W-:Y:S02]  /*0150*/  LOP3.LUT R27, R19, 0x7, RZ, 0xc0, !PT ;  /* 0x00000007131b7812 */ /* 0x000fe400078ec0ff */
[----:B------:R-:W-:Y:S02]  /*0160*/  MOV R24, RZ ;  /* 0x000000ff00187202 */ /* 0x000fe40000000f00 */
[----:B------:R-:W-:Y:S02]  /*0170*/  ISETP.NE.AND P0, PT, R27, RZ, PT ;  /* 0x000000ff1b00720c */ /* 0x000fe40003f05270 */
[----:B------:R-:W-:-:S05]  /*0180*/  MOV R21, RZ ;  /* 0x000000ff00157202 */ /* 0x000fca0000000f00 */
[----:B------:R-:W-:Y:S06]  /*0190*/  @!P1 BRA `(.L_x_9) ;  /* 0x0000000000c49947 */ /* 0x000fec0003800000 */
[----:B------:R-:W0:Y:S01]  /*01a0*/  LDC.64 R2, c[0x0][0x380] ;  /* 0x0000e000ff027b82 */ /* 0x000e220000000a00 */
[----:B------:R-:W-:Y:S02]  /*01b0*/  LOP3.LUT R21, R19, 0x7ffffff8, RZ, 0xc0, !PT ;  /* 0x7ffffff813157812 */ /* 0x000fe400078ec0ff */
[----:B------:R-:W-:Y:S02]  /*01c0*/  MOV R24, RZ ;  /* 0x000000ff00187202 */ /* 0x000fe40000000f00 */
[----:B------:R-:W-:Y:S02]  /*01d0*/  MOV R18, R0 ;  /* 0x0000000000127202 */ /* 0x000fe40000000f00 */
[----:B------:R-:W-:Y:S01]  /*01e0*/  IADD3 R22, PT, PT, -R21, RZ, RZ ;  /* 0x000000ff15167210 */ /* 0x000fe20007ffe1ff */
[----:B0-----:R-:W-:-:S03]  /*01f0*/  IMAD.WIDE.U32 R2, R20, 0x4, R2 ;  /* 0x0000000414027825 */ /* 0x001fc600078e0002 */
[----:B------:R-:W-:-:S04]  /*0200*/  IADD3 R4, P1, PT, R2, 0x10, RZ ;  /* 0x0000001002047810 */ /* 0x000fc80007f3e0ff */
[----:B------:R-:W-:-:S09]  /*0210*/  IADD3.X R5, PT, PT, RZ, R3, RZ, P1, !PT ;  /* 0x00000003ff057210 */ /* 0x000fd20000ffe4ff */
.L_x_10:
[----:B------:R-:W0:Y:S01]  /*0220*/  LDC.64 R14, c[0x0][0x388] ;  /* 0x0000e200ff0e7b82 */ /* 0x000e220000000a00 */
[----:B------:R-:W-:Y:S02]  /*0230*/  MOV R2, R4 ;  /* 0x0000000400027202 */ /* 0x000fe40000000f00 */
[----:B------:R-:W-:-:S05]  /*0240*/  MOV R3, R5 ;  /* 0x0000000500037202 */ /* 0x000fca0000000f00 */
[----:B------:R-:W2:Y:S04]  /*0250*/  LDG.E R25, desc[UR4][R2.64+-0x10] ;  /* 0xfffff00402197981 */ /* 0x000ea8000c1e1900 */
[----:B------:R-:W3:Y:S04]  /*0260*/  LDG.E R23, desc[UR4][R2.64+-0xc] ;  /* 0xfffff40402177981 */ /* 0x000ee8000c1e1900 */
[----:B------:R-:W4:Y:S04]  /*0270*/  LDG.E R29, desc[UR4][R2.64+-0x8] ;  /* 0xfffff804021d7981 */ /* 0x000f28000c1e1900 */
[----:B------:R-:W5:Y:S01]  /*0280*/  LDG.E R28, desc[UR4][R2.64+-0x4] ;  /* 0xfffffc04021c7981 */ /* 0x000f62000c1e1900 */
[----:B0-----:R-:W-:-:S05]  /*0290*/  IMAD.WIDE R14, R18, 0x4, R14 ;  /* 0x00000004120e7825 */ /* 0x001fca00078e020e */
[----:B------:R0:W2:Y:S01]  /*02a0*/  LDG.E R26, desc[UR4][R14.64] ;  /* 0x000000040e1a7981 */ /* 0x0000a2000c1e1900 */
[----:B------:R-:W-:-:S04]  /*02b0*/  IMAD.WIDE R12, R17, 0x4, R14 ;  /* 0x00000004110c7825 */ /* 0x000fc800078e020e */
[C---:B------:R-:W-:Y:S02]  /*02c0*/  IMAD.WIDE R4, R17.reuse, 0x4, R12 ;  /* 0x0000000411047825 */ /* 0x040fe400078e020c */
[----:B------:R-:W3:Y:S02]  /*02d0*/  LDG.E R12, desc[UR4][R12.64] ;  /* 0x000000040c0c7981 */ /* 0x000ee4000c1e1900 */
[C---:B------:R-:W-:Y:S02]  /*02e0*/  IMAD.WIDE R8, R17.reuse, 0x4, R4 ;  /* 0x0000000411087825 */ /* 0x040fe400078e0204 */
[----:B------:R-:W4:Y:S02]  /*02f0*/  LDG.E R4, desc[UR4][R4.64] ;  /* 0x0000000404047981 */ /* 0x000f24000c1e1900 */
[C---:B------:R-:W-:Y:S02]  /*0300*/  IMAD.WIDE R6, R17.reuse, 0x4, R8 ;  /* 0x0000000411067825 */ /* 0x040fe400078e0208 */
[----:B------:R-:W5:Y:S02]  /*0310*/  LDG.E R8, desc[UR4][R8.64] ;  /* 0x0000000408087981 */ /* 0x000f64000c1e1900 */
[----:B------:R-:W-:-:S02]  /*0320*/  IMAD.WIDE R10, R17, 0x4, R6 ;  /* 0x00000004110a7825 */ /* 0x000fc400078e0206 */
[----:B------:R-:W5:Y:S04]  /*0330*/  LDG.E R5, desc[UR4][R2.64] ;  /* 0x0000000402057981 */ /* 0x000f68000c1e1900 */
[----:B------:R-:W5:Y:S01]  /*0340*/  LDG.E R6, desc[UR4][R6.64] ;  /* 0x0000000406067981 */ /* 0x000f62000c1e1900 */
[----:B0-----:R-:W-:-:S03]  /*0350*/  IMAD.WIDE R14, R17, 0x4, R10 ;  /* 0x00000004110e7825 */ /* 0x001fc600078e020a */
[----:B------:R-:W5:Y:S04]  /*0360*/  LDG.E R10, desc[UR4][R10.64] ;  /* 0x000000040a0a7981 */ /* 0x000f68000c1e1900 */
[----:B------:R-:W5:Y:S04]  /*0370*/  LDG.E R13, desc[UR4][R14.64] ;  /* 0x000000040e0d7981 */ /* 0x000f68000c1e1900 */
[----:B------:R-:W5:Y:S04]  /*0380*/  LDG.E R7, desc[UR4][R2.64+0x4] ;  /* 0x0000040402077981 */ /* 0x000f68000c1e1900 */
[----:B------:R-:W5:Y:S01]  /*0390*/  LDG.E R9, desc[UR4][R2.64+0xc] ;  /* 0x00000c0402097981 */ /* 0x000f62000c1e1900 */
[----:B--2---:R-:W-:Y:S01]  /*03a0*/  FFMA R26, R25, R26, R24 ;  /* 0x0000001a191a7223 */ /* 0x004fe20000000018 */
[----:B------:R-:W-:-:S02]  /*03b0*/  IMAD.WIDE R24, R17, 0x4, R14 ;  /* 0x0000000411187825 */ /* 0x000fc400078e020e */
[----:B------:R-:W2:Y:S04]  /*03c0*/  LDG.E R14, desc[UR4][R2.64+0x8] ;  /* 0x00000804020e7981 */ /* 0x000ea8000c1e1900 */
[----:B------:R-:W2:Y:S01]  /*03d0*/  LDG.E R24, desc[UR4][R24.64] ;  /* 0x0000000418187981 */ /* 0x000ea2000c1e1900 */
[----:B---3--:R-:W-:Y:S01]  /*03e0*/  FFMA R12, R23, R12, R26 ;  /* 0x0000000c170c7223 */ /* 0x008fe2000000001a */
[----:B------:R-:W-:-:S03]  /*03f0*/  IADD3 R22, PT, PT, R22, 0x8, RZ ;  /* 0x0000000816167810 */ /* 0x000fc60007ffe0ff */
[----:B----4-:R-:W-:Y:S01]  /*0400*/  FFMA R29, R29, R4, R12 ;  /* 0x000000041d1d7223 */ /* 0x010fe2000000000c */
[----:B------:R-:W-:-:S03]  /*0410*/  ISETP.NE.AND P1, PT, R22, RZ, PT ;  /* 0x000000ff1600720c */ /* 0x000fc60003f25270 */
[----:B-----5:R-:W-:Y:S01]  /*0420*/  FFMA R8, R28, R8, R29 ;  /* 0x000000081c087223 */ /* 0x020fe2000000001d */
[----:B------:R-:W-:-:S03]  /*0430*/  IADD3 R4, P2, PT, R2, 0x20, RZ ;  /* 0x0000002002047810 */ /* 0x000fc60007f5e0ff */
[----:B------:R-:W-:Y:S01]  /*0440*/  FFMA R6, R5, R6, R8 ;  /* 0x0000000605067223 */ /* 0x000fe20000000008 */
[----:B------:R-:W-:Y:S02]  /*0450*/  IADD3.X R5, PT, PT, RZ, R3, RZ, P2, !PT ;  /* 0x00000003ff057210 */ /* 0x000fe400017fe4ff */
[----:B------:R-:W-:Y:S01]  /*0460*/  LEA R18, R17, R18, 0x3 ;  /* 0x0000001211127211 */ /* 0x000fe200078e18ff */
[----:B------:R-:W-:-:S04]  /*0470*/  FFMA R7, R7, R10, R6 ;  /* 0x0000000a07077223 */ /* 0x000fc80000000006 */
[----:B--2---:R-:W-:-:S04]  /*0480*/  FFMA R14, R14, R13, R7 ;  /* 0x0000000d0e0e7223 */ /* 0x004fc80000000007 */
[----:B------:R-:W-:Y:S01]  /*0490*/  FFMA R24, R9, R24, R14 ;  /* 0x0000001809187223 */ /* 0x000fe2000000000e */
[----:B------:R-:W-:Y:S06]  /*04a0*/  @P1 BRA `(.L_x_10) ;  /* 0xfffffffc005c1947 */ /* 0x000fec000383ffff */
.L_x_9:
[----:B------:R-:W-:Y:S05]  /*04b0*/  @!P0 BRA `(.L_x_8) ;  /* 0x0000000000fc8947 */ /* 0x000fea0003800000 */
[----:B------:R-:W-:Y:S02]  /*04c0*/  ISETP.GE.U32.AND P1, PT, R27, 0x4, PT ;  /* 0x000000041b00780c */ /* 0x000fe40003f26070 */
[----:B------:R-:W-:-:S04]  /*04d0*/  LOP3.LUT R14, R19, 0x3, RZ, 0xc0, !PT ;  /* 0x00000003130e7812 */ /* 0x000fc800078ec0ff */
[----:B------:R-:W-:-:S07]  /*04e0*/  ISETP.NE.AND P0, PT, R14, RZ, PT ;  /* 0x000000ff0e00720c */ /* 0x000fce0003f05270 */
[----:B------:R-:W-:Y:S06]  /*04f0*/  @!P1 BRA `(.L_x_11) ;  /* 0x00000000006c9947 */ /* 0x000fec0003800000 */
[----:B------:R-:W0:Y:S01]  /*0500*/  LDC.64 R4, c[0x0][0x388] ;  /* 0x0000e200ff047b82 */ /* 0x000e220000000a00 */
[----:B------:R-:W1:Y:S01]  /*0510*/  LDCU.64 UR6, c[0x0][0x380] ;  /* 0x00007000ff0677ac */ /* 0x000e620008000a00 */
[----:B------:R-:W-:Y:S01]  /*0520*/  IMAD R7, R21, R17, R0 ;  /* 0x0000001115077224 */ /* 0x000fe200078e0200 */
[CC--:B------:R-:W-:Y:S02]  /*0530*/  IADD3 R3, PT, PT, R20.reuse, R21.reuse, RZ ;  /* 0x0000001514037210 */ /* 0x0c0fe40007ffe0ff */
[----:B------:R-:W-:-:S03]  /*0540*/  IADD3 R8, P1, PT, R20, R21, RZ ;  /* 0x0000001514087210 */ /* 0x000fc60007f3e0ff */
[----:B------:R-:W2:Y:S01]  /*0550*/  LDC.64 R12, c[0x0][0x380] ;  /* 0x0000e000ff0c7b82 */ /* 0x000ea20000000a00 */
[----:B0-----:R-:W-:-:S04]  /*0560*/  IMAD.WIDE R4, R7, 0x4, R4 ;  /* 0x0000000407047825 */ /* 0x001fc800078e0204 */
[----:B------:R-:W-:Y:S02]  /*0570*/  IMAD.WIDE R6, R17, 0x4, R4 ;  /* 0x0000000411067825 */ /* 0x000fe400078e0204 */
[----:B------:R-:W3:Y:S02]  /*0580*/  LDG.E R4, desc[UR4][R4.64] ;  /* 0x0000000404047981 */ /* 0x000ee4000c1e1900 */
[----:B--2---:R-:W-:Y:S01]  /*0590*/  IMAD.WIDE.U32 R12, R3, 0x4, R12 ;  /* 0x00000004030c7825 */ /* 0x004fe200078e000c */
[----:B------:R-:W-:Y:S02]  /*05a0*/  IADD3.X R3, PT, PT, RZ, RZ, RZ, P1, !PT ;  /* 0x000000ffff037210 */ /* 0x000fe40000ffe4ff */
[----:B-1----:R-:W-:-:S03]  /*05b0*/  LEA R2, P1, R8, UR6, 0x2 ;  /* 0x0000000608027c11 */ /* 0x002fc6000f8210ff */
[----:B------:R-:W3:Y:S01]  /*05c0*/  LDG.E R13, desc[UR4][R12.64] ;  /* 0x000000040c0d7981 */ /* 0x000ee2000c1e1900 */
[----:B------:R-:W-:Y:S01]  /*05d0*/  LEA.HI.X R3, R8, UR7, R3, 0x2, P1 ;  /* 0x0000000708037c11 */ /* 0x000fe200088f1403 */
[C---:B------:R-:W-:Y:S02]  /*05e0*/  IMAD.WIDE R8, R17.reuse, 0x4, R6 ;  /* 0x0000000411087825 */ /* 0x040fe400078e0206 */
[----:B------:R-:W2:Y:S04]  /*05f0*/  LDG.E R6, desc[UR4][R6.64] ;  /* 0x0000000406067981 */ /* 0x000ea8000c1e1900 */
[----:B------:R-:W2:Y:S01]  /*0600*/  LDG.E R15, desc[UR4][R2.64+0x4] ;  /* 0x00000404020f7981 */ /* 0x000ea2000c1e1900 */
[----:B------:R-:W-:-:S03]  /*0610*/  IMAD.WIDE R10, R17, 0x4, R8 ;  /* 0x00000004110a7825 */ /* 0x000fc600078e0208 */
[----:B------:R-:W4:Y:S04]  /*0620*/  LDG.E R22, desc[UR4][R8.64] ;  /* 0x0000000408167981 */ /* 0x000f28000c1e1900 */
[----:B------:R-:W4:Y:S04]  /*0630*/  LDG.E R18, desc[UR4][R2.64+0x8] ;  /* 0x0000080402127981 */ /* 0x000f28000c1e1900 */
[----:B------:R-:W5:Y:S04]  /*0640*/  LDG.E R26, desc[UR4][R2.64+0xc] ;  /* 0x00000c04021a7981 */ /* 0x000f68000c1e1900 */
[----:B------:R-:W5:Y:S01]  /*0650*/  LDG.E R10, desc[UR4][R10.64] ;  /* 0x000000040a0a7981 */ /* 0x000f62000c1e1900 */
[----:B------:R-:W-:Y:S01]  /*0660*/  IADD3 R21, PT, PT, R21, 0x4, RZ ;  /* 0x0000000415157810 */ /* 0x000fe20007ffe0ff */
[----:B---3--:R-:W-:-:S04]  /*0670*/  FFMA R24, R13, R4, R24 ;  /* 0x000000040d187223 */ /* 0x008fc80000000018 */
[----:B--2---:R-:W-:-:S04]  /*0680*/  FFMA R15, R15, R6, R24 ;  /* 0x000000060f0f7223 */ /* 0x004fc80000000018 */
[----:B----4-:R-:W-:-:S04]  /*0690*/  FFMA R15, R18, R22, R15 ;  /* 0x00000016120f7223 */ /* 0x010fc8000000000f */
[----:B-----5:R-:W-:-:S07]  /*06a0*/  FFMA R24, R26, R10, R15 ;  /* 0x0000000a1a187223 */ /* 0x020fce000000000f */
.L_x_11:
[----:B------:R-:W-:Y:S05]  /*06b0*/  @!P0 BRA `(.L_x_8) ;  /* 0x00000000007c8947 */ /* 0x000fea0003800000 */
[----:B------:R-:W-:Y:S01]  /*06c0*/  ISETP.NE.AND P1, PT, R14, 0x1, PT ;  /* 0x000000010e00780c */ /* 0x000fe20003f25270 */
[----:B------:R-:W0:Y:S01]  /*06d0*/  LDC.64 R10, c[0x0][0x380] ;  /* 0x0000e000ff0a7b82 */ /* 0x000e220000000a00 */
[----:B------:R-:W-:-:S04]  /*06e0*/  LOP3.LUT R19, R19, 0x1, RZ, 0xc0, !PT ;  /* 0x0000000113137812 */ /* 0x000fc800078ec0ff */
[----:B------:R-:W-:-:S03]  /*06f0*/  ISETP.NE.U32.AND P0, PT, R19, 0x1, PT ;  /* 0x000000011300780c */ /* 0x000fc60003f05070 */
[----:B------:R-:W1:Y:S04]  /*0700*/  LDC.64 R8, c[0x0][0x388] ;  /* 0x0000e200ff087b82 */ /* 0x000e680000000a00 */
[CC--:B------:R-:W-:Y:S02]  /*0710*/  @P1 IADD3 R13, PT, PT, R20.reuse, R21.reuse, RZ ;  /* 0x00000015140d1210 */ /* 0x0c0fe40007ffe0ff */
[----:B------:R-:W-:Y:S02]  /*0720*/  @P1 IADD3 R12, P2, PT, R20, R21, RZ ;  /* 0x00000015140c1210 */ /* 0x000fe40007f5e0ff */
[----:B------:R-:W2:Y:S02]  /*0730*/  @P1 LDC.64 R2, c[0x0][0x380] ;  /* 0x0000e000ff021b82 */ /* 0x000ea40000000a00 */
[----:B------:R-:W-:-:S06]  /*0740*/  @P1 IADD3.X R14, PT, PT, RZ, RZ, RZ, P2, !PT ;  /* 0x000000ffff0e1210 */ /* 0x000fcc00017fe4ff */
[----:B------:R-:W3:Y:S01]  /*0750*/  LDC.64 R4, c[0x0][0x380] ;  /* 0x0000e000ff047b82 */ /* 0x000ee20000000a00 */
[----:B0-----:R-:W-:-:S04]  /*0760*/  @P1 IMAD.WIDE.U32 R10, R13, 0x4, R10 ;  /* 0x000000040d0a1825 */ /* 0x001fc800078e000a */
[C---:B------:R-:W-:Y:S01]  /*0770*/  @P1 IMAD R13, R21.reuse, R17, R0 ;  /* 0x00000011150d1224 */ /* 0x040fe200078e0200 */
[----:B------:R-:W-:Y:S01]  /*0780*/  @P1 IADD3 R21, PT, PT, R21, 0x2, RZ ;  /* 0x0000000215151810 */ /* 0x000fe20007ffe0ff */
[----:B------:R-:W4:Y:S01]  /*0790*/  @P1 LDG.E R11, desc[UR4][R10.64] ;  /* 0x000000040a0b1981 */ /* 0x000f22000c1e1900 */
[----:B------:R-:W0:Y:S01]  /*07a0*/  LDC.64 R6, c[0x0][0x388] ;  /* 0x0000e200ff067b82 */ /* 0x000e220000000a00 */
[----:B-1----:R-:W-:Y:S01]  /*07b0*/  @P1 IMAD.WIDE R8, R13, 0x4, R8 ;  /* 0x000000040d081825 */ /* 0x002fe200078e0208 */
[----:B------:R-:W-:Y:S02]  /*07c0*/  @!P0 IADD3 R15, PT, PT, R20, R21, RZ ;  /* 0x00000015140f8210 */ /* 0x000fe40007ffe0ff */
[----:B--2---:R-:W-:Y:S01]  /*07d0*/  @P1 LEA R2, P2, R12, R2, 0x2 ;  /* 0x000000020c021211 */ /* 0x004fe200078410ff */
[----:B------:R-:W-:-:S03]  /*07e0*/  @!P0 IMAD R21, R21, R17, R0 ;  /* 0x0000001115158224 */ /* 0x000fc600078e0200 */
[----:B------:R-:W-:Y:S01]  /*07f0*/  @P1 LEA.HI.X R3, R12, R3, R14, 0x2, P2 ;  /* 0x000000030c031211 */ /* 0x000fe200010f140e */
[----:B------:R-:W-:Y:S01]  /*0800*/  @P1 IMAD.WIDE R12, R17, 0x4, R8 ;  /* 0x00000004110c1825 */ /* 0x000fe200078e0208 */
[----:B------:R-:W4:Y:S03]  /*0810*/  @P1 LDG.E R14, desc[UR4][R8.64] ;  /* 0x00000004080e1981 */ /* 0x000f26000c1e1900 */
[----:B---3--:R-:W-:Y:S01]  /*0820*/  @!P0 IMAD.WIDE.U32 R4, R15, 0x4, R4 ;  /* 0x000000040f048825 */ /* 0x008fe200078e0004 */
[----:B------:R-:W2:Y:S04]  /*0830*/  @P1 LDG.E R2, desc[UR4][R2.64+0x4] ;  /* 0x0000040402021981 */ /* 0x000ea8000c1e1900 */
[----:B------:R-:W2:Y:S01]  /*0840*/  @P1 LDG.E R12, desc[UR4][R12.64] ;  /* 0x000000040c0c1981 */ /* 0x000ea2000c1e1900 */
[----:B0-----:R-:W-:-:S03]  /*0850*/  @!P0 IMAD.WIDE R6, R21, 0x4, R6 ;  /* 0x0000000415068825 */ /* 0x001fc600078e0206 */
[----:B------:R-:W3:Y:S04]  /*0860*/  @!P0 LDG.E R5, desc[UR4][R4.64] ;  /* 0x0000000404058981 */ /* 0x000ee8000c1e1900 */
[----:B------:R-:W3:Y:S01]  /*0870*/  @!P0 LDG.E R6, desc[UR4][R6.64] ;  /* 0x0000000406068981 */ /* 0x000ee2000c1e1900 */
[----:B----4-:R-:W-:-:S04]  /*0880*/  @P1 FFMA R11, R11, R14, R24 ;  /* 0x0000000e0b0b1223 */ /* 0x010fc80000000018 */
[----:B--2---:R-:W-:-:S04]  /*0890*/  @P1 FFMA R24, R2, R12, R11 ;  /* 0x0000000c02181223 */ /* 0x004fc8000000000b */
[----:B---3--:R-:W-:-:S07]  /*08a0*/  @!P0 FFMA R24, R5, R6, R24 ;  /* 0x0000000605188223 */ /* 0x008fce0000000018 */
.L_x_8:
[----:B------:R-:W0:Y:S01]  /*08b0*/  LDC.64 R2, c[0x0][0x390] ;  /* 0x0000e400ff027b82 */ /* 0x000e220000000a00 */
[----:B------:R-:W-:-:S04]  /*08c0*/  IMAD R17, R16, R17, R0 ;  /* 0x0000001110117224 */ /* 0x000fc800078e0200 */
[----:B0-----:R-:W-:-:S05]  /*08d0*/  IMAD.WIDE R2, R17, 0x4, R2 ;  /* 0x0000000411027825 */ /* 0x001fca00078e0202 */
[----:B------:R-:W-:Y:S01]  /*08e0*/  STG.E desc[UR4][R2.64], R24 ;  /* 0x0000001802007986 */ /* 0x000fe2000c101904 */
[----:B------:R-:W-:Y:S05]  /*08f0*/  EXIT ;  /* 0x000000000000794d */ /* 0x000fea0003800000 */
.L_x_12:
        /* <DEDUP_REMOVED lines=16> */
.L_x_35:


//--------------------- .text._Z12matrixMulColPKfS0_Pfiii --------------------------
	.section	.text._Z12matrixMulColPKfS0_Pfiii,"ax",@progbits
	.align	128
        .global         _Z12matrixMulColPKfS0_Pfiii
        .type           _Z12matrixMulColPKfS0_Pfiii,@function
        .size           _Z12matrixMulColPKfS0_Pfiii,(.L_x_36 - _Z12matrixMulColPKfS0_Pfiii)
        .other          _Z12matrixMulColPKfS0_Pfiii,@"STO_CUDA_ENTRY STV_DEFAULT"
_Z12matrixMulColPKfS0_Pfiii:
.text._Z12matrixMulColPKfS0_Pfiii:
[----:B------:R-:W-:Y:S01]  /*0000*/  LDC R1, c[0x0][0x37c] ;  /* 0x0000df00ff017b82 */ /* 0x000fe20000000800 */
[----:B------:R-:W0:Y:S07]  /*0010*/  S2R R5, SR_TID.X ;  /* 0x0000000000057919 */ /* 0x000e2e0000002100 */
[----:B------:R-:W0:Y:S08]  /*0020*/  S2UR UR4, SR_CTAID.X ;  /* 0x00000000000479c3 */ /* 0x000e300000002500 */
[----:B------:R-:W0:Y:S08]  /*0030*/  LDC R0, c[0x0][0x360] ;  /* 0x0000d800ff007b82 */ /* 0x000e300000000800 */
[----:B------:R-:W1:Y:S08]  /*0040*/  LDC R2, c[0x0][0x398] ;  /* 0x0000e600ff027b82 */ /* 0x000e700000000800 */
[----:B------:R-:W2:Y:S01]  /*0050*/  LDC R3, c[0x0][0x3a0] ;  /* 0x0000e800ff037b82 */ /* 0x000ea20000000800 */
[----:B0-----:R-:W-:Y:S01]  /*0060*/  IMAD R0, R0, UR4, R5 ;  /* 0x0000000400007c24 */ /* 0x001fe2000f8e0205 */
[----:B-1----:R-:W-:-:S04]  /*0070*/  ISETP.GE.AND P0, PT, R2, 0x1, PT ;  /* 0x000000010200780c */ /* 0x002fc80003f06270 */
[----:B--2---:R-:W-:-:S13]  /*0080*/  ISETP.GE.OR P0, PT, R0, R3, !P0 ;  /* 0x000000030000720c */ /* 0x004fda0004706670 */
[----:B------:R-:W-:Y:S05]  /*0090*/  @P0 EXIT ;  /* 0x000000000000094d */ /* 0x000fea0003800000 */
[----:B------:R-:W0:Y:S01]  /*00a0*/  LDC R13, c[0x0][0x39c] ;  /* 0x0000e700ff0d7b82 */ /* 0x000e220000000800 */
[----:B------:R-:W1:Y:S01]  /*00b0*/  LDCU.64 UR6, c[0x0][0x358] ;  /* 0x00006b00ff0677ac */ /* 0x000e620008000a00 */
[----:B0-----:R-:W-:-:S13]  /*00c0*/  ISETP.GE.AND P0, PT, R13, 0x1, PT ;  /* 0x000000010d00780c */ /* 0x001fda0003f06270 */
[----:B-1----:R-:W-:Y:S05]  /*00d0*/  @!P0 BRA `(.L_x_13) ;  /* 0x0000000800288947 */ /* 0x002fea0003800000 */
[C---:B------:R-:W-:Y:S01]  /*00e0*/  LOP3.LUT R19, R13.reuse, 0x7, RZ, 0xc0, !PT ;  /* 0x000000070d137812 */ /* 0x040fe200078ec0ff */
[----:B------:R-:W-:Y:S01]  /*00f0*/  HFMA2 R15, -RZ, RZ, 0, 0 ;  /* 0x00000000ff0f7431 */ /* 0x000fe200000001ff */
[----:B------:R-:W-:Y:S02]  /*0100*/  LOP3.LUT R12, R13, 0x7ffffff8, RZ, 0xc0, !PT ;  /* 0x7ffffff80d0c7812 */ /* 0x000fe400078ec0ff */
[----:B------:R-:W-:Y:S02]  /*0110*/  IADD3 R2, PT, PT, R19, -0x1, RZ ;  /* 0xffffffff13027810 */ /* 0x000fe40007ffe0ff */
[----:B------:R-:W-:Y:S02]  /*0120*/  LOP3.LUT R13, R13, 0x3, RZ, 0xc0, !PT ;  /* 0x000000030d0d7812 */ /* 0x000fe400078ec0ff */
[----:B------:R-:W-:Y:S02]  /*0130*/  ISETP.GE.U32.AND P0, PT, R2, 0x3, PT ;  /* 0x000000030200780c */ /* 0x000fe40003f06070 */
[----:B------:R-:W-:-:S11]  /*0140*/  IADD3 R14, PT, PT, -R12, RZ, RZ ;  /* 0x000000ff0c0e7210 */ /* 0x000fd60007ffe1ff */
.L_x_18:
[----:B------:R-:W0:Y:S01]  /*0150*/  LDC R10, c[0x0][0x39c] ;  /* 0x0000e700ff0a7b82 */ /* 0x000e220000000800 */
[----:B------:R-:W-:Y:S02]  /*0160*/  MOV R18, RZ ;  /* 0x000000ff00127202 */ /* 0x000fe40000000f00 */
[----:B------:R-:W-:Y:S02]  /*0170*/  MOV R17, RZ ;  /* 0x000000ff00117202 */ /* 0x000fe40000000f00 */
[----:B0-----:R-:W-:Y:S01]  /*0180*/  ISETP.GE.U32.AND P1, PT, R10, 0x8, PT ;  /* 0x000000080a00780c */ /* 0x001fe20003f26070 */
[----:B------:R-:W-:-:S12]  /*0190*/  IMAD R16, R15, R10, RZ ;  /* 0x0000000a0f107224 */ /* 0x000fd800078e02ff */
[----:B------:R-:W-:Y:S05]  /*01a0*/  @!P1 BRA `(.L_x_14) ;  /* 0x0000000000c89947 */ /* 0x000fea0003800000 */
[----:B------:R-:W0:Y:S01]  /*01b0*/  LDC.64 R2, c[0x0][0x380] ;  /* 0x0000e000ff027b82 */ /* 0x000e220000000a00 */
[----:B------:R-:W-:Y:S02]  /*01c0*/  MOV R18, RZ ;  /* 0x000000ff00127202 */ /* 0x000fe40000000f00 */
[----:B------:R-:W-:Y:S02]  /*01d0*/  MOV R17, R0 ;  /* 0x0000000000117202 */ /* 0x000fe40000000f00 */
[----:B------:R-:W-:Y:S01]  /*01e0*/  MOV R11, R14 ;  /* 0x0000000e000b7202 */ /* 0x000fe20000000f00 */
[----:B0-----:R-:W-:-:S03]  /*01f0*/  IMAD.WIDE.U32 R2, R16, 0x4, R2 ;  /* 0x0000000410027825 */ /* 0x001fc600078e0002 */
[----:B------:R-:W-:-:S04]  /*0200*/  IADD3 R5, P1, PT, R2, 0x10, RZ ;  /* 0x0000001002057810 */ /* 0x000fc80007f3e0ff */
[----:B------:R-:W-:-:S09]  /*0210*/  IADD3.X R6, PT, PT, RZ, R3, RZ, P1, !PT ;  /* 0x00000003ff067210 */ /* 0x000fd20000ffe4ff */
.L_x_15:
[----:B------:R-:W0:Y:S01]  /*0220*/  LDC.64 R22, c[0x0][0x388] ;  /* 0x0000e200ff167b82 */ /* 0x000e220000000a00 */
[----:B------:R-:W-:Y:S02]  /*0230*/  MOV R2, R5 ;  /* 0x0000000500027202 */ /* 0x000fe40000000f00 */
[----:B------:R-:W-:-:S05]  /*0240*/  MOV R3, R6 ;  /* 0x0000000600037202 */ /* 0x000fca0000000f00 */
[----:B------:R-:W1:Y:S01]  /*0250*/  LDC R25, c[0x0][0x3a0] ;  /* 0x0000e800ff197b82 */ /* 0x000e620000000800 */
[----:B------:R-:W2:Y:S04]  /*0260*/  LDG.E R29, desc[UR6][R2.64+-0x10] ;  /* 0xfffff006021d7981 */ /* 0x000ea8000c1e1900 */
[----:B------:R-:W3:Y:S04]  /*0270*/  LDG.E R24, desc[UR6][R2.64+-0xc] ;  /* 0xfffff40602187981 */ /* 0x000ee8000c1e1900 */
[----:B------:R-:W4:Y:S01]  /*0280*/  LDG.E R28, desc[UR6][R2.64+-0x4] ;  /* 0xfffffc06021c7981 */ /* 0x000f22000c1e1900 */
[----:B0-----:R-:W-:-:S05]  /*0290*/  IMAD.WIDE R22, R17, 0x4, R22 ;  /* 0x0000000411167825 */ /* 0x001fca00078e0216 */
[----:B------:R1:W2:Y:S02]  /*02a0*/  LDG.E R20, desc[UR6][R22.64] ;  /* 0x0000000616147981 */ /* 0x0002a4000c1e1900 */
[----:B-1----:R-:W-:-:S05]  /*02b0*/  IMAD.WIDE R22, R25, 0x4, R22 ;  /* 0x0000000419167825 */ /* 0x002fca00078e0216 */
[----:B------:R0:W3:Y:S01]  /*02c0*/  LDG.E R27, desc[UR6][R22.64] ;  /* 0x00000006161b7981 */ /* 0x0000e2000c1e1900 */
[----:B------:R-:W-:-:S04]  /*02d0*/  IMAD.WIDE R4, R25, 0x4, R22 ;  /* 0x0000000419047825 */ /* 0x000fc800078e0216 */
[C---:B------:R-:W-:Y:S02]  /*02e0*/  IMAD.WIDE R6, R25.reuse, 0x4, R4 ;  /* 0x0000000419067825 */ /* 0x040fe400078e0204 */
[----:B------:R-:W5:Y:S02]  /*02f0*/  LDG.E R5, desc[UR6][R4.64] ;  /* 0x0000000604057981 */ /* 0x000f64000c1e1900 */
[----:B------:R-:W-:Y:S02]  /*0300*/  IMAD.WIDE R8, R25, 0x4, R6 ;  /* 0x0000000419087825 */ /* 0x000fe400078e0206 */
[----:B------:R-:W4:Y:S04]  /*0310*/  LDG.E R6, desc[UR6][R6.64] ;  /* 0x0000000606067981 */ /* 0x000f28000c1e1900 */
[----:B------:R-:W4:Y:S04]  /*0320*/  LDG.E R4, desc[UR6][R2.64+0x4] ;  /* 0x0000040602047981 */ /* 0x000f28000c1e1900 */
[----:B------:R-:W4:Y:S01]  /*0330*/  LDG.E R7, desc[UR6][R2.64] ;  /* 0x0000000602077981 */ /* 0x000f22000c1e1900 */
[----:B--2---:R-:W-:-:S03]  /*0340*/  FFMA R29, R29, R20, R18 ;  /* 0x000000141d1d7223 */ /* 0x004fc60000000012 */
[----:B------:R-:W5:Y:S01]  /*0350*/  LDG.E R18, desc[UR6][R2.64+-0x8] ;  /* 0xfffff80602127981 */ /* 0x000f62000c1e1900 */
[----:B------:R-:W-:-:S03]  /*0360*/  IMAD.WIDE R20, R25, 0x4, R8 ;  /* 0x0000000419147825 */ /* 0x000fc600078e0208 */
[----:B------:R-:W2:Y:S01]  /*0370*/  LDG.E R8, desc[UR6][R8.64] ;  /* 0x0000000608087981 */ /* 0x000ea2000c1e1900 */
[----:B0-----:R-:W-:-:S03]  /*0380*/  IMAD.WIDE R22, R25, 0x4, R20 ;  /* 0x0000000419167825 */ /* 0x001fc600078e0214 */
[----:B------:R-:W2:Y:S01]  /*0390*/  LDG.E R20, desc[UR6][R20.64] ;  /* 0x0000000614147981 */ /* 0x000ea2000c1e1900 */
[----:B---3--:R-:W-:Y:S01]  /*03a0*/  FFMA R29, R24, R27, R29 ;  /* 0x0000001b181d7223 */ /* 0x008fe2000000001d */
[----:B------:R-:W-:Y:S02]  /*03b0*/  IMAD.WIDE R26, R25, 0x4, R22 ;  /* 0x00000004191a7825 */ /* 0x000fe400078e0216 */
[----:B------:R-:W3:Y:S04]  /*03c0*/  LDG.E R24, desc[UR6][R22.64] ;  /* 0x0000000616187981 */ /* 0x000ee8000c1e1900 */
[----:B------:R-:W3:Y:S04]  /*03d0*/  LDG.E R21, desc[UR6][R2.64+0x8] ;  /* 0x0000080602157981 */ /* 0x000ee8000c1e1900 */
[----:B------:R-:W3:Y:S04]  /*03e0*/  LDG.E R26, desc[UR6][R26.64] ;  /* 0x000000061a1a7981 */ /* 0x000ee8000c1e1900 */
[----:B------:R-:W3:Y:S01]  /*03f0*/  LDG.E R9, desc[UR6][R2.64+0xc] ;  /* 0x00000c0602097981 */ /* 0x000ee2000c1e1900 */
[----:B------:R-:W-:-:S04]  /*0400*/  IADD3 R11, PT, PT, R11, 0x8, RZ ;  /* 0x000000080b0b7810 */ /* 0x000fc80007ffe0ff */
[----:B------:R-:W-:Y:S02]  /*0410*/  ISETP.NE.AND P1, PT, R11, RZ, PT ;  /* 0x000000ff0b00720c */ /* 0x000fe40003f25270 */
[----:B------:R-:W-:Y:S01]  /*0420*/  LEA R17, R25, R17, 0x3 ;  /* 0x0000001119117211 */ /* 0x000fe200078e18ff */
[----:B-----5:R-:W-:-:S04]  /*0430*/  FFMA R5, R18, R5, R29 ;  /* 0x0000000512057223 */ /* 0x020fc8000000001d */
[----:B----4-:R-:W-:-:S04]  /*0440*/  FFMA R6, R28, R6, R5 ;  /* 0x000000061c067223 */ /* 0x010fc80000000005 */
[----:B--2---:R-:W-:-:S04]  /*0450*/  FFMA R7, R7, R8, R6 ;  /* 0x0000000807077223 */ /* 0x004fc80000000006 */
[----:B------:R-:W-:Y:S01]  /*0460*/  FFMA R4, R4, R20, R7 ;  /* 0x0000001404047223 */ /* 0x000fe20000000007 */
[----:B------:R-:W-:-:S03]  /*0470*/  IADD3 R5, P2, PT, R2, 0x20, RZ ;  /* 0x0000002002057810 */ /* 0x000fc60007f5e0ff */
[----:B---3--:R-:W-:Y:S01]  /*0480*/  FFMA R4, R21, R24, R4 ;  /* 0x0000001815047223 */ /* 0x008fe20000000004 */
[----:B------:R-:W-:-:S03]  /*0490*/  IADD3.X R6, PT, PT, RZ, R3, RZ, P2, !PT ;  /* 0x00000003ff067210 */ /* 0x000fc600017fe4ff */
[----:B------:R-:W-:Y:S01]  /*04a0*/  FFMA R18, R9, R26, R4 ;  /* 0x0000001a09127223 */ /* 0x000fe20000000004 */
[----:B------:R-:W-:Y:S06]  /*04b0*/  @P1 BRA `(.L_x_15) ;  /* 0xfffffffc00581947 */ /* 0x000fec000383ffff */
[----:B------:R-:W-:-:S07]  /*04c0*/  MOV R17, R12 ;  /* 0x0000000c00117202 */ /* 0x000fce0000000f00 */
.L_x_14:
[----:B------:R-:W-:-:S13]  /*04d0*/  ISETP.NE.AND P1, PT, R19, RZ, PT ;  /* 0x000000ff1300720c */ /* 0x000fda0003f25270 */
[----:B------:R-:W-:Y:S05]  /*04e0*/  @!P1 BRA `(.L_x_16) ;  /* 0x0000000000fc9947 */ /* 0x000fea0003800000 */
[----:B------:R-:W-:Y:S01]  /*04f0*/  ISETP.NE.AND P1, PT, R13, RZ, PT ;  /* 0x000000ff0d00720c */ /* 0x000fe20003f25270 */
[----:B------:R-:W-:-:S12]  /*0500*/  @!P0 BRA `(.L_x_17) ;  /* 0x0000000000708947 */ /* 0x000fd80003800000 */
[----:B------:R-:W0:Y:S01]  /*0510*/  LDC R11, c[0x0][0x3a0] ;  /* 0x0000e800ff0b7b82 */ /* 0x000e220000000800 */
[CC--:B------:R-:W-:Y:S02]  /*0520*/  IADD3 R9, PT, PT, R16.reuse, R17.reuse, RZ ;  /* 0x0000001110097210 */ /* 0x0c0fe40007ffe0ff */
[----:B------:R-:W-:-:S05]  /*0530*/  IADD3 R20, P2, PT, R16, R17, RZ ;  /* 0x0000001110147210 */ /* 0x000fca0007f5e0ff */
[----:B------:R-:W1:Y:S08]  /*0540*/  LDC.64 R4, c[0x0][0x388] ;  /* 0x0000e200ff047b82 */ /* 0x000e700000000a00 */
[----:B------:R-:W2:Y:S08]  /*0550*/  LDC.64 R6, c[0x0][0x380] ;  /* 0x0000e000ff067b82 */ /* 0x000eb00000000a00 */
[----:B------:R-:W3:Y:S01]  /*0560*/  LDC.64 R2, c[0x0][0x380] ;  /* 0x0000e000ff027b82 */ /* 0x000ee20000000a00 */
[----:B0-----:R-:W-:-:S04]  /*0570*/  IMAD R21, R17, R11, R0 ;  /* 0x0000000b11157224 */ /* 0x001fc800078e0200 */
[----:B-1----:R-:W-:Y:S01]  /*0580*/  IMAD.WIDE R4, R21, 0x4, R4 ;  /* 0x0000000415047825 */ /* 0x002fe200078e0204 */
[----:B------:R-:W-:-:S03]  /*0590*/  IADD3.X R21, PT, PT, RZ, RZ, RZ, P2, !PT ;  /* 0x000000ffff157210 */ /* 0x000fc600017fe4ff */
[----:B--2---:R-:W-:-:S04]  /*05a0*/  IMAD.WIDE.U32 R6, R9, 0x4, R6 ;  /* 0x0000000409067825 */ /* 0x004fc800078e0006 */
[----:B------:R-:W-:Y:S02]  /*05b0*/  IMAD.WIDE R8, R11, 0x4, R4 ;  /* 0x000000040b087825 */ /* 0x000fe400078e0204 */
[----:B------:R-:W2:Y:S01]  /*05c0*/  LDG.E R7, desc[UR6][R6.64] ;  /* 0x0000000606077981 */ /* 0x000ea2000c1e1900 */
[----:B---3--:R-:W-:-:S03]  /*05d0*/  LEA R2, P2, R20, R2, 0x2 ;  /* 0x0000000214027211 */ /* 0x008fc600078410ff */
[----:B------:R-:W2:Y:S01]  /*05e0*/  LDG.E R4, desc[UR6][R4.64] ;  /* 0x0000000604047981 */ /* 0x000ea2000c1e1900 */
[----:B------:R-:W-:Y:S01]  /*05f0*/  LEA.HI.X R3, R20, R3, R21, 0x2, P2 ;  /* 0x0000000314037211 */ /* 0x000fe200010f1415 */
[C---:B------:R-:W-:Y:S02]  /*0600*/  IMAD.WIDE R20, R11.reuse, 0x4, R8 ;  /* 0x000000040b147825 */ /* 0x040fe400078e0208 */
[----:B------:R-:W3:Y:S04]  /*0610*/  LDG.E R8, desc[UR6][R8.64] ;  /* 0x0000000608087981 */ /* 0x000ee8000c1e1900 */
[----:B------:R-:W3:Y:S01]  /*0620*/  LDG.E R24, desc[UR6][R2.64+0x4] ;  /* 0x0000040602187981 */ /* 0x000ee2000c1e1900 */
[----:B------:R-:W-:-:S03]  /*0630*/  IMAD.WIDE R22, R11, 0x4, R20 ;  /* 0x000000040b167825 */ /* 0x000fc600078e0214 */
[----:B------:R-:W4:Y:S04]  /*0640*/  LDG.E R20, desc[UR6][R20.64] ;  /* 0x0000000614147981 */ /* 0x000f28000c1e1900 */
[----:B------:R-:W4:Y:S04]  /*0650*/  LDG.E R26, desc[UR6][R2.64+0x8] ;  /* 0x00000806021a7981 */ /* 0x000f28000c1e1900 */
[----:B------:R-:W5:Y:S04]  /*0660*/  LDG.E R22, desc[UR6][R22.64] ;  /* 0x0000000616167981 */ /* 0x000f68000c1e1900 */
[----:B------:R-:W5:Y:S01]  /*0670*/  LDG.E R28, desc[UR6][R2.64+0xc] ;  /* 0x00000c06021c7981 */ /* 0x000f62000c1e1900 */
[----:B------:R-:W-:Y:S01]  /*0680*/  IADD3 R17, PT, PT, R17, 0x4, RZ ;  /* 0x0000000411117810 */ /* 0x000fe20007ffe0ff */
[----:B--2---:R-:W-:-:S04]  /*0690*/  FFMA R7, R7, R4, R18 ;  /* 0x0000000407077223 */ /* 0x004fc80000000012 */
[----:B---3--:R-:W-:-:S04]  /*06a0*/  FFMA R7, R24, R8, R7 ;  /* 0x0000000818077223 */ /* 0x008fc80000000007 */
[----:B----4-:R-:W-:-:S04]  /*06b0*/  FFMA R7, R26, R20, R7 ;  /* 0x000000141a077223 */ /* 0x010fc80000000007 */
[----:B-----5:R-:W-:-:S07]  /*06c0*/  FFMA R18, R28, R22, R7 ;  /* 0x000000161c127223 */ /* 0x020fce0000000007 */
.L_x_17:
[----:B------:R-:W-:Y:S05]  /*06d0*/  @!P1 BRA `(.L_x_16) ;  /* 0x0000000000809947 */ /* 0x000fea0003800000 */
[----:B------:R-:W-:Y:S01]  /*06e0*/  ISETP.NE.AND P2, PT, R13, 0x1, PT ;  /* 0x000000010d00780c */ /* 0x000fe20003f45270 */
[----:B------:R-:W0:Y:S01]  /*06f0*/  LDC.64 R8, c[0x0][0x380] ;  /* 0x0000e000ff087b82 */ /* 0x000e220000000a00 */
[----:B------:R-:W-:-:S07]  /*0700*/  LOP3.LUT P1, RZ, R10, 0x1, RZ, 0xc0, !PT ;  /* 0x000000010aff7812 */ /* 0x000fce000782c0ff */
[----:B------:R-:W1:Y:S04]  /*0710*/  LDC.64 R10, c[0x0][0x388] ;  /* 0x0000e200ff0a7b82 */ /* 0x000e680000000a00 */
[CC--:B------:R-:W-:Y:S02]  /*0720*/  @P2 IADD3 R21, P3, PT, R16.reuse, R17.reuse, RZ ;  /* 0x0000001110152210 */ /* 0x0c0fe40007f7e0ff */
[----:B------:R-:W-:Y:S02]  /*0730*/  @P2 IADD3 R25, PT, PT, R16, R17, RZ ;  /* 0x0000001110192210 */ /* 0x000fe40007ffe0ff */
[----:B------:R-:W2:Y:S01]  /*0740*/  @P2 LDC R23, c[0x0][0x3a0] ;  /* 0x0000e800ff172b82 */ /* 0x000ea20000000800 */
[----:B------:R-:W-:-:S07]  /*0750*/  @P2 IADD3.X R22, PT, PT, RZ, RZ, RZ, P3, !PT ;  /* 0x000000ffff162210 */ /* 0x000fce0001ffe4ff */
[----:B------:R-:W3:Y:S01]  /*0760*/  @P2 LDC.64 R2, c[0x0][0x380] ;  /* 0x0000e000ff022b82 */ /* 0x000ee20000000a00 */
[----:B0-----:R-:W-:-:S06]  /*0770*/  @P2 IMAD.WIDE.U32 R8, R25, 0x4, R8 ;  /* 0x0000000419082825 */ /* 0x001fcc00078e0008 */
[----:B------:R-:W4:Y:S01]  /*0780*/  @P2 LDG.E R9, desc[UR6][R8.64] ;  /* 0x0000000608092981 */ /* 0x000f22000c1e1900 */
[----:B------:R-:W0:Y:S08]  /*0790*/  @P1 LDC R20, c[0x0][0x3a0] ;  /* 0x0000e800ff141b82 */ /* 0x000e300000000800 */
[----:B------:R-:W5:Y:S01]  /*07a0*/  LDC.64 R4, c[0x0][0x380] ;  /* 0x0000e000ff047b82 */ /* 0x000f620000000a00 */
[C---:B--2---:R-:W-:Y:S01]  /*07b0*/  @P2 IMAD R27, R17.reuse, R23, R0 ;  /* 0x00000017111b2224 */ /* 0x044fe200078e0200 */
[----:B------:R-:W-:-:S03]  /*07c0*/  @P2 IADD3 R17, PT, PT, R17, 0x2, RZ ;  /* 0x0000000211112810 */ /* 0x000fc60007ffe0ff */
[----:B-1----:R-:W-:-:S03]  /*07d0*/  @P2 IMAD.WIDE R10, R27, 0x4, R10 ;  /* 0x000000041b0a2825 */ /* 0x002fc600078e020a */
[----:B------:R-:W1:Y:S01]  /*07e0*/  LDC.64 R6, c[0x0][0x388] ;  /* 0x0000e200ff067b82 */ /* 0x000e620000000a00 */
[----:B---3--:R-:W-:-:S04]  /*07f0*/  @P2 LEA R2, P3, R21, R2, 0x2 ;  /* 0x0000000215022211 */ /* 0x008fc800078610ff */
[----:B------:R-:W-:Y:S01]  /*0800*/  @P2 LEA.HI.X R3, R21, R3, R22, 0x2, P3 ;  /* 0x0000000315032211 */ /* 0x000fe200018f1416 */
[----:B------:R-:W-:Y:S01]  /*0810*/  @P2 IMAD.WIDE R22, R23, 0x4, R10 ;  /* 0x0000000417162825 */ /* 0x000fe200078e020a */
[----:B------:R-:W-:Y:S02]  /*0820*/  @P1 IADD3 R21, PT, PT, R16, R17, RZ ;  /* 0x0000001110151210 */ /* 0x000fe40007ffe0ff */
[----:B------:R-:W4:Y:S01]  /*0830*/  @P2 LDG.E R16, desc[UR6][R10.64] ;  /* 0x000000060a102981 */ /* 0x000f22000c1e1900 */
[----:B0-----:R-:W-:-:S03]  /*0840*/  @P1 IMAD R17, R17, R20, R0 ;  /* 0x0000001411111224 */ /* 0x001fc600078e0200 */
[----:B------:R-:W2:Y:S01]  /*0850*/  @P2 LDG.E R2, desc[UR6][R2.64+0x4] ;  /* 0x0000040602022981 */ /* 0x000ea2000c1e1900 */
[----:B-----5:R-:W-:-:S03]  /*0860*/  @P1 IMAD.WIDE.U32 R4, R21, 0x4, R4 ;  /* 0x0000000415041825 */ /* 0x020fc600078e0004 */
[----:B------:R-:W2:Y:S04]  /*0870*/  @P2 LDG.E R22, desc[UR6][R22.64] ;  /* 0x0000000616162981 */ /* 0x000ea8000c1e1900 */
[----:B------:R-:W3:Y:S01]  /*0880*/  @P1 LDG.E R5, desc[UR6][R4.64] ;  /* 0x0000000604051981 */ /* 0x000ee2000c1e1900 */
[----:B-1----:R-:W-:-:S06]  /*0890*/  @P1 IMAD.WIDE R6, R17, 0x4, R6 ;  /* 0x0000000411061825 */ /* 0x002fcc00078e0206 */
[----:B------:R-:W3:Y:S01]  /*08a0*/  @P1 LDG.E R6, desc[UR6][R6.64] ;  /* 0x0000000606061981 */ /* 0x000ee2000c1e1900 */
[----:B----4-:R-:W-:-:S04]  /*08b0*/  @P2 FFMA R9, R9, R16, R18 ;  /* 0x0000001009092223 */ /* 0x010fc80000000012 */
[----:B--2---:R-:W-:-:S04]  /*08c0*/  @P2 FFMA R18, R2, R22, R9 ;  /* 0x0000001602122223 */ /* 0x004fc80000000009 */
[----:B---3--:R-:W-:-:S07]  /*08d0*/  @P1 FFMA R18, R5, R6, R18 ;  /* 0x0000000605121223 */ /* 0x008fce0000000012 */
.L_x_16:
[----:B------:R-:W0:Y:S01]  /*08e0*/  LDCU UR4, c[0x0][0x3a0] ;  /* 0x00007400ff0477ac */ /* 0x000e220008000800 */
[----:B------:R-:W1:Y:S01]  /*08f0*/  LDC.64 R2, c[0x0][0x390] ;  /* 0x0000e400ff027b82 */ /* 0x000e620000000a00 */
[C---:B0-----:R-:W-:Y:S01]  /*0900*/  IMAD R5, R15.reuse, UR4, R0 ;  /* 0x000000040f057c24 */ /* 0x041fe2000f8e0200 */
[----:B------:R-:W0:Y:S01]  /*0910*/  LDCU UR4, c[0x0][0x398] ;  /* 0x00007300ff0477ac */ /* 0x000e220008000800 */
[----:B------:R-:W-:Y:S02]  /*0920*/  IADD3 R15, PT, PT, R15, 0x1, RZ ;  /* 0x000000010f0f7810 */ /* 0x000fe40007ffe0ff */
[----:B-1----:R-:W-:-:S05]  /*0930*/  IMAD.WIDE R2, R5, 0x4, R2 ;  /* 0x0000000405027825 */ /* 0x002fca00078e0202 */
[----:B------:R1:W-:Y:S01]  /*0940*/  STG.E desc[UR6][R2.64], R18 ;  /* 0x0000001202007986 */ /* 0x0003e2000c101906 */
[----:B0-----:R-:W-:-:S13]  /*0950*/  ISETP.NE.AND P1, PT, R15, UR4, PT ;  /* 0x000000040f007c0c */ /* 0x001fda000bf25270 */
[----:B-1----:R-:W-:Y:S05]  /*0960*/  @!P1 EXIT ;  /* 0x000000000000994d */ /* 0x002fea0003800000 */
[----:B------:R-:W-:Y:S05]  /*0970*/  BRA `(.L_x_18) ;  /* 0xfffffff400f47947 */ /* 0x000fea000383ffff */
.L_x_13:
[C---:B------:R-:W-:Y:S01]  /*0980*/  ISETP.GE.U32.AND P0, PT, R2.reuse, 0x8, PT ;  /* 0x000000080200780c */ /* 0x040fe20003f06070 */
[----:B------:R-:W-:Y:S01]  /*0990*/  HFMA2 R4, -RZ, RZ, 0, 0 ;  /* 0x00000000ff047431 */ /* 0x000fe200000001ff */
[----:B------:R-:W-:-:S04]  /*09a0*/  LOP3.LUT R5, R2, 0x7, RZ, 0xc0, !PT ;  /* 0x0000000702057812 */ /* 0x000fc800078ec0ff */
[----:B------:R-:W-:-:S07]  /*09b0*/  ISETP.NE.AND P1, PT, R5, RZ, PT ;  /* 0x000000ff0500720c */ /* 0x000fce0003f25270 */
[----:B------:R-:W-:Y:S06]  /*09c0*/  @!P0 BRA `(.L_x_19) ;  /* 0x00000000005c8947 */ /* 0x000fec0003800000 */
[----:B------:R-:W0:Y:S01]  /*09d0*/  LDC.64 R6, c[0x0][0x390] ;  /* 0x0000e400ff067b82 */ /* 0x000e220000000a00 */
[----:B------:R-:W-:Y:S01]  /*09e0*/  LOP3.LUT R4, R2, 0x7ffffff8, RZ, 0xc0, !PT ;  /* 0x7ffffff802047812 */ /* 0x000fe200078ec0ff */
[----:B------:R-:W-:-:S06]  /*09f0*/  UMOV UR4, URZ ;  /* 0x000000ff00047c82 */ /* 0x000fcc0008000000 */
.L_x_20:
[----:B-1----:R-:W-:Y:S01]  /*0a00*/  IMAD R9, R3, UR4, R0 ;  /* 0x0000000403097c24 */ /* 0x002fe2000f8e0200 */
[----:B------:R-:W-:-:S03]  /*0a10*/  UIADD3 UR4, UPT, UPT, UR4, 0x8, URZ ;  /* 0x0000000804047890 */ /* 0x000fc6000fffe0ff */
[----:B0-----:R-:W-:-:S03]  /*0a20*/  IMAD.WIDE R8, R9, 0x4, R6 ;  /* 0x0000000409087825 */ /* 0x001fc600078e0206 */
[----:B------:R-:W-:Y:S02]  /*0a30*/  ISETP.NE.AND P0, PT, R4, UR4, PT ;  /* 0x0000000404007c0c */ /* 0x000fe4000bf05270 */
[----:B------:R1:W-:Y:S01]  /*0a40*/  STG.E desc[UR6][R8.64], RZ ;  /* 0x000000ff08007986 */ /* 0x0003e2000c101906 */
[----:B------:R-:W-:-:S05]  /*0a50*/  IMAD.WIDE R10, R3, 0x4, R8 ;  /* 0x00000004030a7825 */ /* 0x000fca00078e0208 */
        /* <DEDUP_REMOVED lines=13> */
[----:B------:R-:W-:Y:S05]  /*0b30*/  @P0 BRA `(.L_x_20) ;  /* 0xfffffffc00b00947 */ /* 0x000fea000383ffff */
.L_x_19:
[----:B------:R-:W-:Y:S05]  /*0b40*/  @!P1 EXIT ;  /* 0x000000000000994d */ /* 0x000fea0003800000 */
[----:B------:R-:W-:Y:S02]  /*0b50*/  ISETP.GE.U32.AND P0, PT, R5, 0x4, PT ;  /* 0x000000040500780c */ /* 0x000fe40003f06070 */
[----:B-1----:R-:W-:-:S04]  /*0b60*/  LOP3.LUT R14, R2, 0x3, RZ, 0xc0, !PT ;  /* 0x00000003020e7812 */ /* 0x002fc800078ec0ff */
[----:B------:R-:W-:-:S07]  /*0b70*/  ISETP.NE.AND P1, PT, R14, RZ, PT ;  /* 0x000000ff0e00720c */ /* 0x000fce0003f25270 */
[----:B------:R-:W-:Y:S06]  /*0b80*/  @!P0 BRA `(.L_x_21) ;  /* 0x00000000002c8947 */ /* 0x000fec0003800000 */
[----:B------:R-:W0:Y:S01]  /*0b90*/  LDC.64 R6, c[0x0][0x390] ;  /* 0x0000e400ff067b82 */ /* 0x000e220000000a00 */
[C---:B------:R-:W-:Y:S01]  /*0ba0*/  IMAD R5, R4.reuse, R3, R0 ;  /* 0x0000000304057224 */ /* 0x040fe200078e0200 */
[----:B------:R-:W-:-:S03]  /*0bb0*/  IADD3 R4, PT, PT, R4, 0x4, RZ ;  /* 0x0000000404047810 */ /* 0x000fc60007ffe0ff */
[----:B0-----:R-:W-:-:S05]  /*0bc0*/  IMAD.WIDE R6, R5, 0x4, R6 ;  /* 0x0000000405067825 */ /* 0x001fca00078e0206 */
[----:B------:R0:W-:Y:S01]  /*0bd0*/  STG.E desc[UR6][R6.64], RZ ;  /* 0x000000ff06007986 */ /* 0x0001e2000c101906 */
[----:B------:R-:W-:-:S05]  /*0be0*/  IMAD.WIDE R8, R3, 0x4, R6 ;  /* 0x0000000403087825 */ /* 0x000fca00078e0206 */
[----:B------:R0:W-:Y:S01]  /*0bf0*/  STG.E desc[UR6][R8.64], RZ ;  /* 0x000000ff08007986 */ /* 0x0001e2000c101906 */
[----:B------:R-:W-:-:S05]  /*0c00*/  IMAD.WIDE R10, R3, 0x4, R8 ;  /* 0x00000004030a7825 */ /* 0x000fca00078e0208 */
[----:B------:R0:W-:Y:S01]  /*0c10*/  STG.E desc[UR6][R10.64], RZ ;  /* 0x000000ff0a007986 */ /* 0x0001e2000c101906 */
[----:B------:R-:W-:-:S05]  /*0c20*/  IMAD.WIDE R12, R3, 0x4, R10 ;  /* 0x00000004030c7825 */ /* 0x000fca00078e020a */
[----:B------:R0:W-:Y:S02]  /*0c30*/  STG.E desc[UR6][R12.64], RZ ;  /* 0x000000ff0c007986 */ /* 0x0001e4000c101906 */
.L_x_21:
[----:B------:R-:W-:Y:S05]  /*0c40*/  @!P1 EXIT ;  /* 0x000000000000994d */ /* 0x000fea0003800000 */
[----:B------:R-:W-:Y:S02]  /*0c50*/  ISETP.NE.AND P0, PT, R14, 0x1, PT ;  /* 0x000000010e00780c */ /* 0x000fe40003f05270 */
[----:B------:R-:W-:-:S04]  /*0c60*/  LOP3.LUT R2, R2, 0x1, RZ, 0xc0, !PT ;  /* 0x0000000102027812 */ /* 0x000fc800078ec0ff */
[----:B------:R-:W-:-:S07]  /*0c70*/  ISETP.NE.U32.AND P1, PT, R2, 0x1, PT ;  /* 0x000000010200780c */ /* 0x000fce0003f25070 */
[----:B------:R-:W-:Y:S06]  /*0c80*/  @!P0 BRA `(.L_x_22) ;  /* 0x00000000001c8947 */ /* 0x000fec0003800000 */
[----:B0-----:R-:W0:Y:S01]  /*0c90*/  LDC.64 R6, c[0x0][0x390] ;  /* 0x0000e400ff067b82 */ /* 0x001e220000000a00 */
[C---:B------:R-:W-:Y:S01]  /*0ca0*/  IMAD R5, R4.reuse, R3, R0 ;  /* 0x0000000304057224 */ /* 0x040fe200078e0200 */
[----:B------:R-:W-:-:S03]  /*0cb0*/  IADD3 R4, PT, PT, R4, 0x2, RZ ;  /* 0x0000000204047810 */ /* 0x000fc60007ffe0ff */
[----:B0-----:R-:W-:-:S05]  /*0cc0*/  IMAD.WIDE R6, R5, 0x4, R6 ;  /* 0x0000000405067825 */ /* 0x001fca00078e0206 */
[----:B------:R1:W-:Y:S01]  /*0cd0*/  STG.E desc[UR6][R6.64], RZ ;  /* 0x000000ff06007986 */ /* 0x0003e2000c101906 */
[----:B------:R-:W-:-:S05]  /*0ce0*/  IMAD.WIDE R8, R3, 0x4, R6 ;  /* 0x0000000403087825 */ /* 0x000fca00078e0206 */
[----:B------:R1:W-:Y:S02]  /*0cf0*/  STG.E desc[UR6][R8.64], RZ ;  /* 0x000000ff08007986 */ /* 0x0003e4000c101906 */
.L_x_22:
[----:B------:R-:W-:Y:S05]  /*0d00*/  @P1 EXIT ;  /* 0x000000000000194d */ /* 0x000fea0003800000 */
[----:B01----:R-:W0:Y:S01]  /*0d10*/  LDC.64 R6, c[0x0][0x390] ;  /* 0x0000e400ff067b82 */ /* 0x003e220000000a00 */
[----:B------:R-:W-:-:S04]  /*0d20*/  IMAD R3, R4, R3, R0 ;  /* 0x0000000304037224 */ /* 0x000fc800078e0200 */
[----:B0-----:R-:W-:-:S05]  /*0d30*/  IMAD.WIDE R2, R3, 0x4, R6 ;  /* 0x0000000403027825 */ /* 0x001fca00078e0206 */
[----:B------:R-:W-:Y:S01]  /*0d40*/  STG.E desc[UR6][R2.64], RZ ;  /* 0x000000ff02007986 */ /* 0x000fe2000c101906 */
[----:B------:R-:W-:Y:S05]  /*0d50*/  EXIT ;  /* 0x000000000000794d */ /* 0x000fea0003800000 */
.L_x_23:
        /* <DEDUP_REMOVED lines=10> */
.L_x_36:


//--------------------- .text._Z12matrixMulRowPKfS0_Pfiii --------------------------
	.section	.text._Z12matrixMulRowPKfS0_Pfiii,"ax",@progbits
	.align	128
        .global         _Z12matrixMulRowPKfS0_Pfiii
        .type           _Z12matrixMulRowPKfS0_Pfiii,@function
        .size           _Z12matrixMulRowPKfS0_Pfiii,(.L_x_37 - _Z12matrixMulRowPKfS0_Pfiii)
        .other          _Z12matrixMulRowPKfS0_Pfiii,@"STO_CUDA_ENTRY STV_DEFAULT"
_Z12matrixMulRowPKfS0_Pfiii:
.text._Z12matrixMulRowPKfS0_Pfiii:
[----:B------:R-:W-:Y:S01]  /*0000*/  LDC R1, c[0x0][0x37c] ;  /* 0x0000df00ff017b82 */ /* 0x000fe20000000800 */
[----:B------:R-:W0:Y:S07]  /*0010*/  S2R R3, SR_TID.X ;  /* 0x0000000000037919 */ /* 0x000e2e0000002100 */
[----:B------:R-:W0:Y:S01]  /*0020*/  S2UR UR4, SR_CTAID.X ;  /* 0x00000000000479c3 */ /* 0x000e220000002500 */
[----:B------:R-:W1:Y:S01]  /*0030*/  LDCU UR6, c[0x0][0x3a0] ;  /* 0x00007400ff0677ac */ /* 0x000e620008000800 */
[----:B------:R-:W2:Y:S06]  /*0040*/  LDCU UR5, c[0x0][0x398] ;  /* 0x00007300ff0577ac */ /* 0x000eac0008000800 */
[----:B------:R-:W0:Y:S01]  /*0050*/  LDC R0, c[0x0][0x360] ;  /* 0x0000d800ff007b82 */ /* 0x000e220000000800 */
[----:B-1----:R-:W-:-:S06]  /*0060*/  UISETP.GE.AND UP0, UPT, UR6, 0x1, UPT ;  /* 0x000000010600788c */ /* 0x002fcc000bf06270 */
[----:B------:R-:W-:Y:S01]  /*0070*/  PLOP3.LUT P0, PT, PT, PT, UP0, 0x80, 0x8 ;  /* 0x000000000008781c */ /* 0x000fe20003f0f008 */
[----:B0-----:R-:W-:-:S05]  /*0080*/  IMAD R0, R0, UR4, R3 ;  /* 0x0000000400007c24 */ /* 0x001fca000f8e0203 */
[----:B--2---:R-:W-:-:S13]  /*0090*/  ISETP.GE.OR P0, PT, R0, UR5, !P0 ;  /* 0x0000000500007c0c */ /* 0x004fda000c706670 */
[----:B------:R-:W-:Y:S05]  /*00a0*/  @P0 EXIT ;  /* 0x000000000000094d */ /* 0x000fea0003800000 */
[----:B------:R-:W0:Y:S01]  /*00b0*/  LDC R3, c[0x0][0x39c] ;  /* 0x0000e700ff037b82 */ /* 0x000e220000000800 */
[----:B------:R-:W1:Y:S01]  /*00c0*/  LDCU.64 UR22, c[0x0][0x358] ;  /* 0x00006b00ff1677ac */ /* 0x000e620008000a00 */
[----:B0-----:R-:W-:-:S13]  /*00d0*/  ISETP.GE.AND P0, PT, R3, 0x1, PT ;  /* 0x000000010300780c */ /* 0x001fda0003f06270 */
[----:B-1----:R-:W-:Y:S05]  /*00e0*/  @!P0 BRA `(.L_x_24) ;  /* 0x00000008007c8947 */ /* 0x002fea0003800000 */
[C---:B------:R-:W-:Y:S01]  /*00f0*/  LOP3.LUT R12, R3.reuse, 0x7ffffff8, RZ, 0xc0, !PT ;  /* 0x7ffffff8030c7812 */ /* 0x040fe200078ec0ff */
[----:B------:R-:W-:Y:S01]  /*0100*/  IMAD R13, R0, R3, RZ ;  /* 0x00000003000d7224 */ /* 0x000fe200078e02ff */
[C---:B------:R-:W-:Y:S01]  /*0110*/  LOP3.LUT R24, R3.reuse, 0x7, RZ, 0xc0, !PT ;  /* 0x0000000703187812 */ /* 0x040fe200078ec0ff */
[----:B------:R-:W-:Y:S01]  /*0120*/  USHF.L.U32 UR5, UR6, 0x3, URZ ;  /* 0x0000000306057899 */ /* 0x000fe200080006ff */
[----:B------:R-:W-:Y:S01]  /*0130*/  LOP3.LUT R14, R3, 0x3, RZ, 0xc0, !PT ;  /* 0x00000003030e7812 */ /* 0x000fe200078ec0ff */
[----:B------:R-:W-:Y:S01]  /*0140*/  UMOV UR4, URZ ;  /* 0x000000ff00047c82 */ /* 0x000fe20008000000 */
[----:B------:R-:W-:-:S09]  /*0150*/  IADD3 R15, PT, PT, -R12, RZ, RZ ;  /* 0x000000ff0c0f7210 */ /* 0x000fd20007ffe1ff */
.L_x_29:
[----:B------:R-:W0:Y:S01]  /*0160*/  LDC R25, c[0x0][0x39c] ;  /* 0x0000e700ff197b82 */ /* 0x000e220000000800 */
[----:B------:R-:W-:Y:S01]  /*0170*/  HFMA2 R22, -RZ, RZ, 0, 0 ;  /* 0x00000000ff167431 */ /* 0x000fe200000001ff */
[----:B------:R-:W-:Y:S02]  /*0180*/  MOV R4, RZ ;  /* 0x000000ff00047202 */ /* 0x000fe40000000f00 */
[----:B0-----:R-:W-:-:S13]  /*0190*/  ISETP.GE.U32.AND P0, PT, R25, 0x8, PT ;  /* 0x000000081900780c */ /* 0x001fda0003f06070 */
[----:B------:R-:W-:Y:S05]  /*01a0*/  @!P0 BRA `(.L_x_25) ;  /* 0x00000004002c8947 */ /* 0x000fea0003800000 */
[----:B------:R-:W0:Y:S01]  /*01b0*/  LDCU UR6, c[0x0][0x3a0] ;  /* 0x00007400ff0677ac */ /* 0x000e220008000800 */
[----:B------:R-:W-:Y:S01]  /*01c0*/  IMAD.MOV.U32 R22, RZ, RZ, RZ ;  /* 0x000000ffff167224 */ /* 0x000fe200078e00ff */
[----:B------:R-:W-:Y:S01]  /*01d0*/  MOV R16, R13 ;  /* 0x0000000d00107202 */ /* 0x000fe20000000f00 */
[----:B------:R-:W1:Y:S01]  /*01e0*/  LDCU.64 UR24, c[0x0][0x388] ;  /* 0x00007100ff1877ac */ /* 0x000e620008000a00 */
[----:B------:R-:W-:Y:S01]  /*01f0*/  MOV R17, R15 ;  /* 0x0000000f00117202 */ /* 0x000fe20000000f00 */
[----:B0-----:R-:W-:Y:S02]  /*0200*/  UIADD3 UR7, UPT, UPT, UR4, UR6, URZ ;  /* 0x0000000604077290 */ /* 0x001fe4000fffe0ff */
[----:B------:R-:W-:Y:S02]  /*0210*/  ULEA UR8, UR6, UR4, 0x1 ;  /* 0x0000000406087291 */ /* 0x000fe4000f8e08ff */
[----:B------:R-:W-:Y:S02]  /*0220*/  UIMAD UR9, UR6, 0x3, UR4 ;  /* 0x00000003060978a4 */ /* 0x000fe4000f8e0204 */
[----:B------:R-:W-:-:S02]  /*0230*/  ULEA UR10, UR6, UR4, 0x2 ;  /* 0x00000004060a7291 */ /* 0x000fc4000f8e10ff */
[----:B------:R-:W-:Y:S02]  /*0240*/  UIMAD UR11, UR6, 0x5, UR4 ;  /* 0x00000005060b78a4 */ /* 0x000fe4000f8e0204 */
[----:B------:R-:W-:Y:S02]  /*0250*/  UIMAD UR12, UR6, 0x6, UR4 ;  /* 0x00000006060c78a4 */ /* 0x000fe4000f8e0204 */
[----:B------:R-:W-:Y:S02]  /*0260*/  UIMAD UR6, UR6, 0x7, UR4 ;  /* 0x00000007060678a4 */ /* 0x000fe4000f8e0204 */
[----:B-1----:R-:W-:-:S12]  /*0270*/  UIMAD.WIDE.U32 UR14, UR4, 0x4, UR24 ;  /* 0x00000004040e78a5 */ /* 0x002fd8000f8e0018 */
.L_x_26:
[----:B------:R-:W0:Y:S01]  /*0280*/  LDC.64 R2, c[0x0][0x380] ;  /* 0x0000e000ff027b82 */ /* 0x000e220000000a00 */
[----:B------:R-:W-:Y:S01]  /*0290*/  MOV R28, UR14 ;  /* 0x0000000e001c7c02 */ /* 0x000fe20008000f00 */
[----:B------:R-:W-:-:S05]  /*02a0*/  IMAD.U32 R29, RZ, RZ, UR15 ;  /* 0x0000000fff1d7e24 */ /* 0x000fca000f8e00ff */
[----:B------:R-:W2:Y:S01]  /*02b0*/  LDG.E R28, desc[UR22][R28.64] ;  /* 0x000000161c1c7981 */ /* 0x000ea2000c1e1900 */
[----:B0-----:R-:W-:-:S05]  /*02c0*/  IMAD.WIDE R2, R16, 0x4, R2 ;  /* 0x0000000410027825 */ /* 0x001fca00078e0202 */
[----:B------:R-:W2:Y:S01]  /*02d0*/  LDG.E R27, desc[UR22][R2.64] ;  /* 0x00000016021b7981 */ /* 0x000ea2000c1e1900 */
[----:B------:R-:W-:Y:S02]  /*02e0*/  UIMAD.WIDE.U32 UR16, UR7, 0x4, UR24 ;  /* 0x00000004071078a5 */ /* 0x000fe4000f8e0018 */
[----:B------:R-:W-:Y:S01]  /*02f0*/  UIMAD.WIDE.U32 UR18, UR8, 0x4, UR24 ;  /* 0x00000004081278a5 */ /* 0x000fe2000f8e0018 */
[----:B------:R-:W3:Y:S03]  /*0300*/  LDG.E R21, desc[UR22][R2.64+0x8] ;  /* 0x0000081602157981 */ /* 0x000ee6000c1e1900 */
[----:B------:R-:W-:Y:S01]  /*0310*/  MOV R18, UR16 ;  /* 0x0000001000127c02 */ /* 0x000fe20008000f00 */
[----:B------:R-:W-:Y:S01]  /*0320*/  UIMAD.WIDE.U32 UR20, UR10, 0x4, UR24 ;  /* 0x000000040a1478a5 */ /* 0x000fe2000f8e0018 */
[----:B------:R-:W-:Y:S01]  /*0330*/  MOV R19, UR17 ;  /* 0x0000001100137c02 */ /* 0x000fe20008000f00 */
[----:B------:R-:W-:Y:S01]  /*0340*/  UIMAD.WIDE.U32 UR16, UR9, 0x4, UR24 ;  /* 0x00000004091078a5 */ /* 0x000fe2000f8e0018 */
[----:B------:R-:W-:Y:S01]  /*0350*/  MOV R10, UR18 ;  /* 0x00000012000a7c02 */ /* 0x000fe20008000f00 */
[----:B------:R-:W-:Y:S01]  /*0360*/  IMAD.U32 R11, RZ, RZ, UR19 ;  /* 0x00000013ff0b7e24 */ /* 0x000fe2000f8e00ff */
[----:B------:R-:W4:Y:S03]  /*0370*/  LDG.E R23, desc[UR22][R2.64+0xc] ;  /* 0x00000c1602177981 */ /* 0x000f26000c1e1900 */
[----:B------:R-:W-:Y:S01]  /*0380*/  MOV R8, UR16 ;  /* 0x0000001000087c02 */ /* 0x000fe20008000f00 */
[----:B------:R-:W5:Y:S01]  /*0390*/  LDG.E R18, desc[UR22][R18.64] ;  /* 0x0000001612127981 */ /* 0x000f62000c1e1900 */
[----:B------:R-:W-:Y:S01]  /*03a0*/  MOV R9, UR17 ;  /* 0x0000001100097c02 */ /* 0x000fe20008000f00 */
[----:B------:R-:W-:-:S02]  /*03b0*/  UIMAD.WIDE.U32 UR16, UR11, 0x4, UR24 ;  /* 0x000000040b1078a5 */ /* 0x000fc4000f8e0018 */
[----:B------:R0:W3:Y:S04]  /*03c0*/  LDG.E R20, desc[UR22][R10.64] ;  /* 0x000000160a147981 */ /* 0x0000e8000c1e1900 */
[----:B------:R-:W4:Y:S04]  /*03d0*/  LDG.E R29, desc[UR22][R2.64+0x10] ;  /* 0x00001016021d7981 */ /* 0x000f28000c1e1900 */
[----:B------:R-:W5:Y:S01]  /*03e0*/  LDG.E R19, desc[UR22][R2.64+0x4] ;  /* 0x0000041602137981 */ /* 0x000f62000c1e1900 */
[----:B------:R-:W-:Y:S02]  /*03f0*/  MOV R6, UR16 ;  /* 0x0000001000067c02 */ /* 0x000fe40008000f00 */
[----:B------:R-:W-:Y:S01]  /*0400*/  MOV R7, UR17 ;  /* 0x0000001100077c02 */ /* 0x000fe20008000f00 */
[----:B------:R-:W-:Y:S01]  /*0410*/  UIMAD.WIDE.U32 UR16, UR12, 0x4, UR24 ;  /* 0x000000040c1078a5 */ /* 0x000fe2000f8e0018 */
[----:B------:R-:W-:Y:S01]  /*0420*/  MOV R4, UR20 ;  /* 0x0000001400047c02 */ /* 0x000fe20008000f00 */
[----:B------:R-:W-:Y:S01]  /*0430*/  IMAD.U32 R5, RZ, RZ, UR21 ;  /* 0x00000015ff057e24 */ /* 0x000fe2000f8e00ff */
[----:B------:R1:W4:Y:S03]  /*0440*/  LDG.E R26, desc[UR22][R8.64] ;  /* 0x00000016081a7981 */ /* 0x000326000c1e1900 */
[----:B0-----:R-:W-:Y:S01]  /*0450*/  MOV R10, UR16 ;  /* 0x00000010000a7c02 */ /* 0x001fe20008000f00 */
[----:B------:R-:W-:Y:S01]  /*0460*/  IMAD.U32 R11, RZ, RZ, UR17 ;  /* 0x00000011ff0b7e24 */ /* 0x000fe2000f8e00ff */
[----:B------:R-:W4:Y:S01]  /*0470*/  LDG.E R4, desc[UR22][R4.64] ;  /* 0x0000001604047981 */ /* 0x000f22000c1e1900 */
[----:B------:R-:W-:-:S03]  /*0480*/  UIMAD.WIDE.U32 UR16, UR6, 0x4, UR24 ;  /* 0x00000004061078a5 */ /* 0x000fc6000f8e0018 */
[----:B------:R-:W4:Y:S03]  /*0490*/  LDG.E R6, desc[UR22][R6.64] ;  /* 0x0000001606067981 */ /* 0x000f26000c1e1900 */
[----:B-1----:R-:W-:Y:S01]  /*04a0*/  MOV R8, UR16 ;  /* 0x0000001000087c02 */ /* 0x002fe20008000f00 */
[----:B------:R-:W4:Y:S01]  /*04b0*/  LDG.E R11, desc[UR22][R10.64] ;  /* 0x000000160a0b7981 */ /* 0x000f22000c1e1900 */
[----:B------:R-:W-:-:S03]  /*04c0*/  MOV R9, UR17 ;  /* 0x0000001100097c02 */ /* 0x000fc60008000f00 */
[----:B------:R-:W4:Y:S04]  /*04d0*/  LDG.E R5, desc[UR22][R2.64+0x1c] ;  /* 0x00001c1602057981 */ /* 0x000f28000c1e1900 */
[----:B------:R-:W4:Y:S01]  /*04e0*/  LDG.E R8, desc[UR22][R8.64] ;  /* 0x0000001608087981 */ /* 0x000f22000c1e1900 */
[----:B--2---:R-:W-:-:S03]  /*04f0*/  FFMA R28, R27, R28, R22 ;  /* 0x0000001c1b1c7223 */ /* 0x004fc60000000016 */
[----:B------:R-:W2:Y:S04]  /*0500*/  LDG.E R27, desc[UR22][R2.64+0x14] ;  /* 0x00001416021b7981 */ /* 0x000ea8000c1e1900 */
[----:B------:R-:W2:Y:S01]  /*0510*/  LDG.E R22, desc[UR22][R2.64+0x18] ;  /* 0x0000181602167981 */ /* 0x000ea2000c1e1900 */
[----:B------:R-:W-:-:S04]  /*0520*/  IADD3 R17, PT, PT, R17, 0x8, RZ ;  /* 0x0000000811117810 */ /* 0x000fc80007ffe0ff */
[----:B------:R-:W-:Y:S01]  /*0530*/  ISETP.NE.AND P0, PT, R17, RZ, PT ;  /* 0x000000ff1100720c */ /* 0x000fe20003f05270 */
[----:B-----5:R-:W-:-:S04]  /*0540*/  FFMA R18, R19, R18, R28 ;  /* 0x0000001213127223 */ /* 0x020fc8000000001c */
[----:B---3--:R-:W-:-:S04]  /*0550*/  FFMA R18, R21, R20, R18 ;  /* 0x0000001415127223 */ /* 0x008fc80000000012 */
[----:B----4-:R-:W-:-:S04]  /*0560*/  FFMA R18, R23, R26, R18 ;  /* 0x0000001a17127223 */ /* 0x010fc80000000012 */
[----:B------:R-:W-:Y:S01]  /*0570*/  FFMA R4, R29, R4, R18 ;  /* 0x000000041d047223 */ /* 0x000fe20000000012 */
[----:B------:R-:W-:Y:S02]  /*0580*/  UIADD3 UR7, UPT, UPT, UR5, UR7, URZ ;  /* 0x0000000705077290 */ /* 0x000fe4000fffe0ff */
[----:B------:R-:W-:Y:S02]  /*0590*/  UIADD3 UR8, UPT, UPT, UR5, UR8, URZ ;  /* 0x0000000805087290 */ /* 0x000fe4000fffe0ff */
[----:B------:R-:W-:Y:S02]  /*05a0*/  UIADD3 UR9, UPT, UPT, UR5, UR9, URZ ;  /* 0x0000000905097290 */ /* 0x000fe4000fffe0ff */
[----:B------:R-:W-:Y:S02]  /*05b0*/  UIADD3 UR10, UPT, UPT, UR5, UR10, URZ ;  /* 0x0000000a050a7290 */ /* 0x000fe4000fffe0ff */
[----:B------:R-:W-:Y:S02]  /*05c0*/  UIADD3 UR11, UPT, UPT, UR5, UR11, URZ ;  /* 0x0000000b050b7290 */ /* 0x000fe4000fffe0ff */
[----:B------:R-:W-:-:S02]  /*05d0*/  UIADD3 UR12, UPT, UPT, UR5, UR12, URZ ;  /* 0x0000000c050c7290 */ /* 0x000fc4000fffe0ff */
[----:B------:R-:W-:Y:S02]  /*05e0*/  UIADD3 UR6, UPT, UPT, UR5, UR6, URZ ;  /* 0x0000000605067290 */ /* 0x000fe4000fffe0ff */
[----:B------:R-:W-:Y:S01]  /*05f0*/  UIMAD.WIDE.U32 UR14, UR5, 0x4, UR14 ;  /* 0x00000004050e78a5 */ /* 0x000fe2000f8e000e */
[----:B------:R-:W-:Y:S02]  /*0600*/  VIADD R16, R16, 0x8 ;  /* 0x0000000810107836 */ /* 0x000fe40000000000 */
[----:B--2---:R-:W-:-:S04]  /*0610*/  FFMA R27, R27, R6, R4 ;  /* 0x000000061b1b7223 */ /* 0x004fc80000000004 */
[----:B------:R-:W-:-:S04]  /*0620*/  FFMA R22, R22, R11, R27 ;  /* 0x0000000b16167223 */ /* 0x000fc8000000001b */
[----:B------:R-:W-:Y:S01]  /*0630*/  FFMA R22, R5, R8, R22 ;  /* 0x0000000805167223 */ /* 0x000fe20000000016 */
[----:B------:R-:W-:Y:S06]  /*0640*/  @P0 BRA `(.L_x_26) ;  /* 0xfffffffc000c0947 */ /* 0x000fec000383ffff */
[----:B------:R-:W-:-:S07]  /*0650*/  MOV R4, R12 ;  /* 0x0000000c00047202 */ /* 0x000fce0000000f00 */
.L_x_25:
[----:B------:R-:W-:-:S13]  /*0660*/  ISETP.NE.AND P0, PT, R24, RZ, PT ;  /* 0x000000ff1800720c */ /* 0x000fda0003f05270 */
[----:B------:R-:W-:Y:S05]  /*0670*/  @!P0 BRA `(.L_x_27) ;  /* 0x0000000000ec8947 */ /* 0x000fea0003800000 */
[----:B------:R-:W-:Y:S02]  /*0680*/  IADD3 R2, PT, PT, R24, -0x1, RZ ;  /* 0xffffffff18027810 */ /* 0x000fe40007ffe0ff */
[----:B------:R-:W-:Y:S02]  /*0690*/  ISETP.NE.AND P1, PT, R14, RZ, PT ;  /* 0x000000ff0e00720c */ /* 0x000fe40003f25270 */
[----:B------:R-:W-:-:S13]  /*06a0*/  ISETP.GE.U32.AND P0, PT, R2, 0x3, PT ;  /* 0x000000030200780c */ /* 0x000fda0003f06070 */
[----:B------:R-:W-:Y:S05]  /*06b0*/  @!P0 BRA `(.L_x_28) ;  /* 0x0000000000688947 */ /* 0x000fea0003800000 */
[----:B------:R-:W0:Y:S01]  /*06c0*/  LDC R18, c[0x0][0x3a0] ;  /* 0x0000e800ff127b82 */ /* 0x000e220000000800 */
[----:B------:R-:W-:-:S07]  /*06d0*/  IADD3 R5, PT, PT, R13, R4, RZ ;  /* 0x000000040d057210 */ /* 0x000fce0007ffe0ff */
[----:B------:R-:W1:Y:S08]  /*06e0*/  LDC.64 R2, c[0x0][0x388] ;  /* 0x0000e200ff027b82 */ /* 0x000e700000000a00 */
[----:B------:R-:W2:Y:S01]  /*06f0*/  LDC.64 R6, c[0x0][0x380] ;  /* 0x0000e000ff067b82 */ /* 0x000ea20000000a00 */
[----:B0-----:R-:W-:-:S04]  /*0700*/  IMAD R17, R4, R18, UR4 ;  /* 0x0000000404117e24 */ /* 0x001fc8000f8e0212 */
[C---:B------:R-:W-:Y:S02]  /*0710*/  IMAD.IADD R9, R17.reuse, 0x1, R18 ;  /* 0x0000000111097824 */ /* 0x040fe400078e0212 */
[----:B-1----:R-:W-:-:S03]  /*0720*/  IMAD.WIDE.U32 R16, R17, 0x4, R2 ;  /* 0x0000000411107825 */ /* 0x002fc600078e0002 */
[CC--:B------:R-:W-:Y:S01]  /*0730*/  IADD3 R19, PT, PT, R9.reuse, R18.reuse, RZ ;  /* 0x0000001209137210 */ /* 0x0c0fe20007ffe0ff */
[----:B------:R-:W-:Y:S02]  /*0740*/  IMAD.WIDE.U32 R8, R9, 0x4, R2 ;  /* 0x0000000409087825 */ /* 0x000fe400078e0002 */
[----:B------:R-:W3:Y:S02]  /*0750*/  LDG.E R17, desc[UR22][R16.64] ;  /* 0x0000001610117981 */ /* 0x000ee4000c1e1900 */
[----:B--2---:R-:W-:Y:S02]  /*0760*/  IMAD.WIDE R6, R5, 0x4, R6 ;  /* 0x0000000405067825 */ /* 0x004fe400078e0206 */
[----:B------:R-:W2:Y:S02]  /*0770*/  LDG.E R8, desc[UR22][R8.64] ;  /* 0x0000001608087981 */ /* 0x000ea4000c1e1900 */
[C-C-:B------:R-:W-:Y:S01]  /*0780*/  IMAD.WIDE.U32 R10, R19.reuse, 0x4, R2.reuse ;  /* 0x00000004130a7825 */ /* 0x140fe200078e0002 */
[----:B------:R-:W-:Y:S01]  /*0790*/  IADD3 R19, PT, PT, R19, R18, RZ ;  /* 0x0000001213137210 */ /* 0x000fe20007ffe0ff */
[----:B------:R-:W3:Y:S04]  /*07a0*/  LDG.E R5, desc[UR22][R6.64] ;  /* 0x0000001606057981 */ /* 0x000ee8000c1e1900 */
[----:B------:R-:W2:Y:S01]  /*07b0*/  LDG.E R18, desc[UR22][R6.64+0x4] ;  /* 0x0000041606127981 */ /* 0x000ea2000c1e1900 */
[----:B------:R-:W-:-:S03]  /*07c0*/  IMAD.WIDE.U32 R2, R19, 0x4, R2 ;  /* 0x0000000413027825 */ /* 0x000fc600078e0002 */
        /* <DEDUP_REMOVED lines=9> */
.L_x_28:
[----:B------:R-:W-:Y:S05]  /*0860*/  @!P1 BRA `(.L_x_27) ;  /* 0x0000000000709947 */ /* 0x000fea0003800000 */
[----:B------:R-:W-:Y:S01]  /*0870*/  ISETP.NE.AND P0, PT, R14, 0x1, PT ;  /* 0x000000010e00780c */ /* 0x000fe20003f05270 */
[----:B------:R-:W0:Y:S01]  /*0880*/  LDC.64 R16, c[0x0][0x388] ;  /* 0x0000e200ff107b82 */ /* 0x000e220000000a00 */
[----:B------:R-:W-:-:S07]  /*0890*/  LOP3.LUT P1, RZ, R25, 0x1, RZ, 0xc0, !PT ;  /* 0x0000000119ff7812 */ /* 0x000fce000782c0ff */
[----:B------:R-:W1:Y:S04]  /*08a0*/  LDC.64 R10, c[0x0][0x380] ;  /* 0x0000e000ff0a7b82 */ /* 0x000e680000000a00 */
[----:B------:R-:W-:-:S04]  /*08b0*/  @P0 IADD3 R5, PT, PT, R13, R4, RZ ;  /* 0x000000040d050210 */ /* 0x000fc80007ffe0ff */
[----:B------:R-:W2:Y:S08]  /*08c0*/  @P0 LDC R9, c[0x0][0x3a0] ;  /* 0x0000e800ff090b82 */ /* 0x000eb00000000800 */
[----:B------:R-:W3:Y:S08]  /*08d0*/  @P1 LDC R21, c[0x0][0x3a0] ;  /* 0x0000e800ff151b82 */ /* 0x000ef00000000800 */
[----:B------:R-:W4:Y:S01]  /*08e0*/  LDC.64 R2, c[0x0][0x380] ;  /* 0x0000e000ff027b82 */ /* 0x000f220000000a00 */
[----:B-1----:R-:W-:-:S07]  /*08f0*/  @P0 IMAD.WIDE R10, R5, 0x4, R10 ;  /* 0x00000004050a0825 */ /* 0x002fce00078e020a */
[----:B------:R-:W1:Y:S01]  /*0900*/  LDC.64 R6, c[0x0][0x388] ;  /* 0x0000e200ff067b82 */ /* 0x000e620000000a00 */
[C---:B--2---:R-:W-:Y:S01]  /*0910*/  @P0 IMAD R8, R4.reuse, R9, UR4 ;  /* 0x0000000404080e24 */ /* 0x044fe2000f8e0209 */
[----:B------:R-:W-:-:S03]  /*0920*/  @P0 IADD3 R4, PT, PT, R4, 0x2, RZ ;  /* 0x0000000204040810 */ /* 0x000fc60007ffe0ff */
[C---:B------:R-:W-:Y:S01]  /*0930*/  @P0 IMAD.IADD R19, R8.reuse, 0x1, R9 ;  /* 0x0000000108130824 */ /* 0x040fe200078e0209 */
[----:B------:R-:W-:Y:S01]  /*0940*/  @P1 IADD3 R5, PT, PT, R13, R4, RZ ;  /* 0x000000040d051210 */ /* 0x000fe20007ffe0ff */
[----:B0-----:R-:W-:-:S04]  /*0950*/  @P0 IMAD.WIDE.U32 R8, R8, 0x4, R16 ;  /* 0x0000000408080825 */ /* 0x001fc800078e0010 */
[----:B------:R-:W-:Y:S02]  /*0960*/  @P0 IMAD.WIDE.U32 R16, R19, 0x4, R16 ;  /* 0x0000000413100825 */ /* 0x000fe400078e0010 */
[----:B------:R-:W2:Y:S02]  /*0970*/  @P0 LDG.E R8, desc[UR22][R8.64] ;  /* 0x0000001608080981 */ /* 0x000ea4000c1e1900 */
[----:B---3--:R-:W-:Y:S02]  /*0980*/  @P1 IMAD R19, R4, R21, UR4 ;  /* 0x0000000404131e24 */ /* 0x008fe4000f8e0215 */
[----:B------:R-:W2:Y:S01]  /*0990*/  @P0 LDG.E R21, desc[UR22][R10.64] ;  /* 0x000000160a150981 */ /* 0x000ea2000c1e1900 */
[----:B----4-:R-:W-:-:S03]  /*09a0*/  @P1 IMAD.WIDE R2, R5, 0x4, R2 ;  /* 0x0000000405021825 */ /* 0x010fc600078e0202 */
[----:B------:R-:W3:Y:S01]  /*09b0*/  @P0 LDG.E R16, desc[UR22][R16.64] ;  /* 0x0000001610100981 */ /* 0x000ee2000c1e1900 */
[----:B-1----:R-:W-:-:S03]  /*09c0*/  @P1 IMAD.WIDE.U32 R6, R19, 0x4, R6 ;  /* 0x0000000413061825 */ /* 0x002fc600078e0006 */
[----:B------:R-:W3:Y:S04]  /*09d0*/  @P0 LDG.E R4, desc[UR22][R10.64+0x4] ;  /* 0x000004160a040981 */ /* 0x000ee8000c1e1900 */
[----:B------:R-:W4:Y:S04]  /*09e0*/  @P1 LDG.E R3, desc[UR22][R2.64] ;  /* 0x0000001602031981 */ /* 0x000f28000c1e1900 */
[----:B------:R-:W4:Y:S01]  /*09f0*/  @P1 LDG.E R6, desc[UR22][R6.64] ;  /* 0x0000001606061981 */ /* 0x000f22000c1e1900 */
[----:B--2---:R-:W-:-:S04]  /*0a00*/  @P0 FFMA R21, R21, R8, R22 ;  /* 0x0000000815150223 */ /* 0x004fc80000000016 */
[----:B---3--:R-:W-:-:S04]  /*0a10*/  @P0 FFMA R22, R4, R16, R21 ;  /* 0x0000001004160223 */ /* 0x008fc80000000015 */
[----:B----4-:R-:W-:-:S07]  /*0a20*/  @P1 FFMA R22, R3, R6, R22 ;  /* 0x0000000603161223 */ /* 0x010fce0000000016 */
.L_x_27:
[----:B------:R-:W0:Y:S01]  /*0a30*/  LDCU UR6, c[0x0][0x3a0] ;  /* 0x00007400ff0677ac */ /* 0x000e220008000800 */
[----:B------:R-:W1:Y:S01]  /*0a40*/  LDC.64 R2, c[0x0][0x390] ;  /* 0x0000e400ff027b82 */ /* 0x000e620000000a00 */
[----:B0-----:R-:W-:-:S05]  /*0a50*/  MOV R5, UR6 ;  /* 0x0000000600057c02 */ /* 0x001fca0008000f00 */
[----:B------:R-:W-:Y:S01]  /*0a60*/  IMAD R5, R0, R5, UR4 ;  /* 0x0000000400057e24 */ /* 0x000fe2000f8e0205 */
[----:B------:R-:W-:-:S03]  /*0a70*/  UIADD3 UR4, UPT, UPT, UR4, 0x1, URZ ;  /* 0x0000000104047890 */ /* 0x000fc6000fffe0ff */
[----:B-1----:R-:W-:Y:S01]  /*0a80*/  IMAD.WIDE R2, R5, 0x4, R2 ;  /* 0x0000000405027825 */ /* 0x002fe200078e0202 */
[----:B------:R-:W-:-:S04]  /*0a90*/  UISETP.NE.AND UP0, UPT, UR4, UR6, UPT ;  /* 0x000000060400728c */ /* 0x000fc8000bf05270 */
[----:B------:R0:W-:Y:S02]  /*0aa0*/  STG.E desc[UR22][R2.64], R22 ;  /* 0x0000001602007986 */ /* 0x0001e4000c101916 */
[----:B------:R-:W-:-:S13]  /*0ab0*/  PLOP3.LUT P0, PT, PT, PT, UP0, 0x80, 0x8 ;  /* 0x000000000008781c */ /* 0x000fda0003f0f008 */
[----:B0-----:R-:W-:Y:S05]  /*0ac0*/  @!P0 EXIT ;  /* 0x000000000000894d */ /* 0x001fea0003800000 */
[----:B------:R-:W-:Y:S05]  /*0ad0*/  BRA `(.L_x_29) ;  /* 0xfffffff400a07947 */ /* 0x000fea000383ffff */
.L_x_24:
[----:B------:R-:W-:Y:S02]  /*0ae0*/  UISETP.GE.U32.AND UP0, UPT, UR6, 0x8, UPT ;  /* 0x000000080600788c */ /* 0x000fe4000bf06070 */
[----:B------:R-:W-:Y:S01]  /*0af0*/  ULOP3.LUT UR7, UR6, 0x7, URZ, 0xc0, !UPT ;  /* 0x0000000706077892 */ /* 0x000fe2000f8ec0ff */
[----:B------:R-:W-:-:S06]  /*0b00*/  UMOV UR4, URZ ;  /* 0x000000ff00047c82 */ /* 0x000fcc0008000000 */
[----:B------:R-:W-:Y:S05]  /*0b10*/  BRA.U !UP0, `(.L_x_30) ;  /* 0x0000000108447547 */ /* 0x000fea000b800000 */
[----:B------:R-:W0:Y:S01]  /*0b20*/  LDC.64 R4, c[0x0][0x390] ;  /* 0x0000e400ff047b82 */ /* 0x000e220000000a00 */
[----:B------:R-:W-:Y:S01]  /*0b30*/  ULOP3.LUT UR4, UR6, 0x7ffffff8, URZ, 0xc0, !UPT ;  /* 0x7ffffff806047892 */ /* 0x000fe2000f8ec0ff */
[----:B------:R-:W-:-:S11]  /*0b40*/  UMOV UR5, URZ ;  /* 0x000000ff00057c82 */ /* 0x000fd60008000000 */
.L_x_31:
[----:B-1----:R-:W-:Y:S01]  /*0b50*/  MOV R3, UR5 ;  /* 0x0000000500037c02 */ /* 0x002fe20008000f00 */
[----:B------:R-:W-:-:S04]  /*0b60*/  UIADD3 UR5, UPT, UPT, UR5, 0x8, URZ ;  /* 0x0000000805057890 */ /* 0x000fc8000fffe0ff */
[----:B------:R-:W-:Y:S01]  /*0b70*/  IMAD R3, R0, UR6, R3 ;  /* 0x0000000600037c24 */ /* 0x000fe2000f8e0203 */
[----:B------:R-:W-:-:S03]  /*0b80*/  UISETP.NE.AND UP0, UPT, UR5, UR4, UPT ;  /* 0x000000040500728c */ /* 0x000fc6000bf05270 */
[----:B0-----:R-:W-:-:S05]  /*0b90*/  IMAD.WIDE R2, R3, 0x4, R4 ;  /* 0x0000000403027825 */ /* 0x001fca00078e0204 */
[----:B------:R1:W-:Y:S04]  /*0ba0*/  STG.E desc[UR22][R2.64], RZ ;  /* 0x000000ff02007986 */ /* 0x0003e8000c101916 */
[----:B------:R1:W-:Y:S04]  /*0bb0*/  STG.E desc[UR22][R2.64+0x4], RZ ;  /* 0x000004ff02007986 */ /* 0x0003e8000c101916 */
[----:B------:R1:W-:Y:S04]  /*0bc0*/  STG.E desc[UR22][R2.64+0x8], RZ ;  /* 0x000008ff02007986 */ /* 0x0003e8000c101916 */
[----:B------:R1:W-:Y:S04]  /*0bd0*/  STG.E desc[UR22][R2.64+0xc], RZ ;  /* 0x00000cff02007986 */ /* 0x0003e8000c101916 */
[----:B------:R1:W-:Y:S04]  /*0be0*/  STG.E desc[UR22][R2.64+0x10], RZ ;  /* 0x000010ff02007986 */ /* 0x0003e8000c101916 */
[----:B------:R1:W-:Y:S04]  /*0bf0*/  STG.E desc[UR22][R2.64+0x14], RZ ;  /* 0x000014ff02007986 */ /* 0x0003e8000c101916 */
[----:B------:R1:W-:Y:S04]  /*0c00*/  STG.E desc[UR22][R2.64+0x18], RZ ;  /* 0x000018ff02007986 */ /* 0x0003e8000c101916 */
[----:B------:R1:W-:Y:S01]  /*0c10*/  STG.E desc[UR22][R2.64+0x1c], RZ ;  /* 0x00001cff02007986 */ /* 0x0003e2000c101916 */
[----:B------:R-:W-:Y:S05]  /*0c20*/  BRA.U UP0, `(.L_x_31) ;  /* 0xfffffffd00c87547 */ /* 0x000fea000b83ffff */
.L_x_30:
[----:B------:R-:W-:-:S13]  /*0c30*/  ISETP.NE.AND P0, PT, RZ, UR7, PT ;  /* 0x00000007ff007c0c */ /* 0x000fda000bf05270 */
[----:B------:R-:W-:Y:S05]  /*0c40*/  @!P0 EXIT ;  /* 0x000000000000894d */ /* 0x000fea0003800000 */
[----:B------:R-:W-:Y:S02]  /*0c50*/  UISETP.GE.U32.AND UP0, UPT, UR7, 0x4, UPT ;  /* 0x000000040700788c */ /* 0x000fe4000bf06070 */
[----:B------:R-:W-:-:S07]  /*0c60*/  ULOP3.LUT UR5, UR6, 0x3, URZ, 0xc0, !UPT ;  /* 0x0000000306057892 */ /* 0x000fce000f8ec0ff */
[----:B------:R-:W-:Y:S05]  /*0c70*/  BRA.U !UP0, `(.L_x_32) ;  /* 0x0000000108247547 */ /* 0x000fea000b800000 */
[----:B-1----:R-:W0:Y:S01]  /*0c80*/  LDC.64 R2, c[0x0][0x390] ;  /* 0x0000e400ff027b82 */ /* 0x002e220000000a00 */
[----:B------:R-:W-:Y:S01]  /*0c90*/  IMAD.U32 R5, RZ, RZ, UR4 ;  /* 0x00000004ff057e24 */ /* 0x000fe2000f8e00ff */
[----:B------:R-:W-:-:S03]  /*0ca0*/  UIADD3 UR4, UPT, UPT, UR4, 0x4, URZ ;  /* 0x0000000404047890 */ /* 0x000fc6000fffe0ff */
[----:B------:R-:W-:-:S04]  /*0cb0*/  IMAD R5, R0, UR6, R5 ;  /* 0x0000000600057c24 */ /* 0x000fc8000f8e0205 */
[----:B0-----:R-:W-:-:S05]  /*0cc0*/  IMAD.WIDE R2, R5, 0x4, R2 ;  /* 0x0000000405027825 */ /* 0x001fca00078e0202 */
[----:B------:R0:W-:Y:S04]  /*0cd0*/  STG.E desc[UR22][R2.64], RZ ;  /* 0x000000ff02007986 */ /* 0x0001e8000c101916 */
[----:B------:R0:W-:Y:S04]  /*0ce0*/  STG.E desc[UR22][R2.64+0x4], RZ ;  /* 0x000004ff02007986 */ /* 0x0001e8000c101916 */
[----:B------:R0:W-:Y:S04]  /*0cf0*/  STG.E desc[UR22][R2.64+0x8], RZ ;  /* 0x000008ff02007986 */ /* 0x0001e8000c101916 */
[----:B------:R0:W-:Y:S02]  /*0d00*/  STG.E desc[UR22][R2.64+0xc], RZ ;  /* 0x00000cff02007986 */ /* 0x0001e4000c101916 */
.L_x_32:
[----:B------:R-:W-:-:S13]  /*0d10*/  ISETP.NE.AND P0, PT, RZ, UR5, PT ;  /* 0x00000005ff007c0c */ /* 0x000fda000bf05270 */
[----:B------:R-:W-:Y:S05]  /*0d20*/  @!P0 EXIT ;  /* 0x000000000000894d */ /* 0x000fea0003800000 */
[----:B------:R-:W-:Y:S01]  /*0d30*/  UISETP.NE.AND UP0, UPT, UR5, 0x1, UPT ;  /* 0x000000010500788c */ /* 0x000fe2000bf05270 */
[----:B------:R-:W-:Y:S01]  /*0d40*/  MOV R5, UR4 ;  /* 0x0000000400057c02 */ /* 0x000fe20008000f00 */
[----:B------:R-:W-:-:S04]  /*0d50*/  ULOP3.LUT UR5, UR6, 0x1, URZ, 0xc0, !UPT ;  /* 0x0000000106057892 */ /* 0x000fc8000f8ec0ff */
[----:B------:R-:W-:Y:S01]  /*0d60*/  PLOP3.LUT P0, PT, PT, PT, UP0, 0x80, 0x8 ;  /* 0x000000000008781c */ /* 0x000fe20003f0f008 */
[----:B------:R-:W-:-:S04]  /*0d70*/  UISETP.NE.U32.AND UP1, UPT, UR5, 0x1, UPT ;  /* 0x000000010500788c */ /* 0x000fc8000bf25070 */
[----:B------:R-:W0:Y:S02]  /*0d80*/  @UP0 LDCU.64 UR8, c[0x0][0x390] ;  /* 0x00007200ff0807ac */ /* 0x000e240008000a00 */
[----:B------:R-:W-:Y:S01]  /*0d90*/  PLOP3.LUT P1, PT, PT, PT, UP1, 0x80, 0x8 ;  /* 0x000000000008781c */ /* 0x000fe20003f2f018 */
[----:B------:R-:W-:-:S05]  /*0da0*/  @UP0 UIADD3 UR4, UPT, UPT, UR4, 0x2, URZ ;  /* 0x0000000204040890 */ /* 0x000fca000fffe0ff */
[----:B------:R-:W-:Y:S01]  /*0db0*/  @P0 IMAD R5, R0, UR6, R5 ;  /* 0x0000000600050c24 */ /* 0x000fe2000f8e0205 */
[----:B01----:R-:W-:Y:S02]  /*0dc0*/  MOV R2, UR8 ;  /* 0x0000000800027c02 */ /* 0x003fe40008000f00 */
[----:B------:R-:W-:-:S03]  /*0dd0*/  MOV R3, UR9 ;  /* 0x0000000900037c02 */ /* 0x000fc60008000f00 */
[----:B------:R-:W-:-:S05]  /*0de0*/  @P0 IMAD.WIDE R2, R5, 0x4, R2 ;  /* 0x0000000405020825 */ /* 0x000fca00078e0202 */
[----:B------:R0:W-:Y:S04]  /*0df0*/  @P0 STG.E desc[UR22][R2.64], RZ ;  /* 0x000000ff02000986 */ /* 0x0001e8000c101916 */
[----:B------:R0:W-:Y:S01]  /*0e00*/  @P0 STG.E desc[UR22][R2.64+0x4], RZ ;  /* 0x000004ff02000986 */ /* 0x0001e2000c101916 */
[----:B------:R-:W-:Y:S05]  /*0e10*/  @P1 EXIT ;  /* 0x000000000000194d */ /* 0x000fea0003800000 */
[----:B0-----:R-:W0:Y:S01]  /*0e20*/  LDC.64 R2, c[0x0][0x390] ;  /* 0x0000e400ff027b82 */ /* 0x001e220000000a00 */
[----:B------:R-:W-:-:S05]  /*0e30*/  MOV R5, UR4 ;  /* 0x0000000400057c02 */ /* 0x000fca0008000f00 */
[----:B------:R-:W-:-:S04]  /*0e40*/  IMAD R5, R0, UR6, R5 ;  /* 0x0000000600057c24 */ /* 0x000fc8000f8e0205 */
[----:B0-----:R-:W-:-:S05]  /*0e50*/  IMAD.WIDE R2, R5, 0x4, R2 ;  /* 0x0000000405027825 */ /* 0x001fca00078e0202 */
[----:B------:R-:W-:Y:S01]  /*0e60*/  STG.E desc[UR22][R2.64], RZ ;  /* 0x000000ff02007986 */ /* 0x000fe2000c101916 */
[----:B------:R-:W-:Y:S05]  /*0e70*/  EXIT ;  /* 0x000000000000794d */ /* 0x000fea0003800000 */
.L_x_33:
        /* <DEDUP_REMOVED lines=16> */
.L_x_37:


//--------------------- .nv.shared.reserved.0     --------------------------
	.section	.nv.shared.reserved.0,"aw",@nobits
	.weak		__nv_reservedSMEM_offset_0_alias
	.size		__nv_reservedSMEM_offset_0_alias, 0, 64
	.other		__nv_reservedSMEM_offset_0_alias,@"STO_CUDA_RESERVED_SHARED STV_DEFAULT"
__nv_reservedSMEM_offset_0_alias:
	.zero		0
	.zero		64


//--------------------- .nv.constant0._Z13im2col_kernelPKfiiiiiiiiiPf --------------------------
	.section	.nv.constant0._Z13im2col_kernelPKfiiiiiiiiiPf,"a",@progbits
	.sectionflags	@""
	.align	4
.nv.constant0._Z13im2col_kernelPKfiiiiiiiiiPf:
	.zero		952


//--------------------- .nv.constant0._Z14matrixMulBlockPKfS0_Pfiii --------------------------
	.section	.nv.constant0._Z14matrixMulBlockPKfS0_Pfiii,"a",@progbits
	.sectionflags	@""
	.align	4
.nv.constant0._Z14matrixMulBlockPKfS0_Pfiii:
	.zero		932


//--------------------- .nv.constant0._Z12matrixMulColPKfS0_Pfiii --------------------------
	.section	.nv.constant0._Z12matrixMulColPKfS0_Pfiii,"a",@progbits
	.sectionflags	@""
	.align	4
.nv.constant0._Z12matrixMulColPKfS0_Pfiii:
	.zero		932


//--------------------- .nv.constant0._Z12matrixMulRowPKfS0_Pfiii --------------------------
	.section	.nv.constant0._Z12matrixMulRowPKfS0_Pfiii,"a",@progbits
	.sectionflags	@""
	.align	4
.nv.constant0._Z12matrixMulRowPKfS0_Pfiii:
	.zero		932


//--------------------- SYMBOLS --------------------------

	.type		.nv.reservedSmem.offset0,@object
	.size		.nv.reservedSmem.offset0,0x4
